	.target	sm_90a

	.elftype	@"ET_EXEC"


//--------------------- .note.nv.tkinfo           --------------------------
	.section	.note.nv.tkinfo,"",@"SHT_NOTE"
	.sectionflags	@"SHF_NOTE_NV_TKINFO"
	.tkinfo
        /*0018*/ 	.word	0x00000002
        /*0030*/ 	.string	""
        /*0030*/ 	.string	"ptxas"
        /*0030*/ 	.string	"Cuda compilation tools, release 13.0, V13.0.88"
        /*0030*/ 	.string	"Build cuda_13.0.r13.0/compiler.36424714_0"
        /*0030*/ 	.string	"-arch sm_90a -m 64 "



//--------------------- .note.nv.cuinfo           --------------------------
	.section	.note.nv.cuinfo,"",@"SHT_NOTE"
	.sectionflags	@"SHF_NOTE_NV_CUINFO"
        /*0018*/ 	.short	0x0002
        /*001a*/ 	.short	0x005a
        /*001c*/ 	.short	0x0082
	.zero		2


//--------------------- .nv.info                  --------------------------
	.section	.nv.info,"",@"SHT_CUDA_INFO"
	.align	4


	//----- nvinfo : EIATTR_REGCOUNT
	.align		4
        /*0000*/ 	.byte	0x04, 0x2f
        /*0002*/ 	.short	(.L_15 - .L_14)
	.align		4
.L_14:
        /*0004*/ 	.word	index@(_ZN7cutlass13device_kernelINS_4gemm6kernel13GemmUniversalIN4cute5tupleIJiiiiEEENS1_10collective13CollectiveMmaINS1_34MainloopSm90TmaGmmaWarpSpecializedILi9ENS5_IJNS4_1CILi2EEENSA_ILi1EEESC_EEENS1_35KernelTmaWarpSpecializedCooperativeEEENS5_IJNSA_ILi128EEENSA_ILi64EEESG_EEEaNS5_IJlSC_lEEEaSJ_NS4_8TiledMMAINS4_8MMA_AtomIJNS4_4SM904GMMA26MMA_64x64x32_S32S8S8_SS_TNEEEENS4_6LayoutISD_NS5_IJSC_NSA_ILi0EEESR_EEEEENS5_IJNS4_10UnderscoreESU_SU_EEEEENS4_13SM90_TMA_LOADENS4_14ComposedLayoutINS4_7SwizzleILi3ELi4ELi3EEENS4_18smem_ptr_flag_bitsILi8EEENSQ_INS5_IJNSA_ILi8EEESG_EEENS5_IJSG_SC_EEEEEEEvNS4_8identityENS4_23SM90_TMA_LOAD_MULTICASTES17_vS18_EENS_8epilogue10collective6detail29Sm90TmaWarpSpecializedAdapterINS1C_15DefaultEpilogueIaSJ_SJ_NS1B_6thread17LinearCombinationIaLi1EiiLNS1G_9ScaleType4KindE0ELNS_15FloatRoundStyleE2EaEENS1_15EpilogueDefaultEEEEEvvEEEEvNT_6ParamsE)
        /*0008*/ 	.word	0x000000a8


	//----- nvinfo : EIATTR_FRAME_SIZE
	.align		4
.L_15:
        /*000c*/ 	.byte	0x04, 0x11
        /*000e*/ 	.short	(.L_17 - .L_16)
	.align		4
.L_16:
        /*0010*/ 	.word	index@(_ZN7cutlass13device_kernelINS_4gemm6kernel13GemmUniversalIN4cute5tupleIJiiiiEEENS1_10collective13CollectiveMmaINS1_34MainloopSm90TmaGmmaWarpSpecializedILi9ENS5_IJNS4_1CILi2EEENSA_ILi1EEESC_EEENS1_35KernelTmaWarpSpecializedCooperativeEEENS5_IJNSA_ILi128EEENSA_ILi64EEESG_EEEaNS5_IJlSC_lEEEaSJ_NS4_8TiledMMAINS4_8MMA_AtomIJNS4_4SM904GMMA26MMA_64x64x32_S32S8S8_SS_TNEEEENS4_6LayoutISD_NS5_IJSC_NSA_ILi0EEESR_EEEEENS5_IJNS4_10UnderscoreESU_SU_EEEEENS4_13SM90_TMA_LOADENS4_14ComposedLayoutINS4_7SwizzleILi3ELi4ELi3EEENS4_18smem_ptr_flag_bitsILi8EEENSQ_INS5_IJNSA_ILi8EEESG_EEENS5_IJSG_SC_EEEEEEEvNS4_8identityENS4_23SM90_TMA_LOAD_MULTICASTES17_vS18_EENS_8epilogue10collective6detail29Sm90TmaWarpSpecializedAdapterINS1C_15DefaultEpilogueIaSJ_SJ_NS1B_6thread17LinearCombinationIaLi1EiiLNS1G_9ScaleType4KindE0ELNS_15FloatRoundStyleE2EaEENS1_15EpilogueDefaultEEEEEvvEEEEvNT_6ParamsE)
        /*0014*/ 	.word	0x00000000


	//----- nvinfo : EIATTR_MIN_STACK_SIZE
	.align		4
.L_17:
        /*0018*/ 	.byte	0x04, 0x12
        /*001a*/ 	.short	(.L_19 - .L_18)
	.align		4
.L_18:
        /*001c*/ 	.word	index@(_ZN7cutlass13device_kernelINS_4gemm6kernel13GemmUniversalIN4cute5tupleIJiiiiEEENS1_10collective13CollectiveMmaINS1_34MainloopSm90TmaGmmaWarpSpecializedILi9ENS5_IJNS4_1CILi2EEENSA_ILi1EEESC_EEENS1_35KernelTmaWarpSpecializedCooperativeEEENS5_IJNSA_ILi128EEENSA_ILi64EEESG_EEEaNS5_IJlSC_lEEEaSJ_NS4_8TiledMMAINS4_8MMA_AtomIJNS4_4SM904GMMA26MMA_64x64x32_S32S8S8_SS_TNEEEENS4_6LayoutISD_NS5_IJSC_NSA_ILi0EEESR_EEEEENS5_IJNS4_10UnderscoreESU_SU_EEEEENS4_13SM90_TMA_LOADENS4_14ComposedLayoutINS4_7SwizzleILi3ELi4ELi3EEENS4_18smem_ptr_flag_bitsILi8EEENSQ_INS5_IJNSA_ILi8EEESG_EEENS5_IJSG_SC_EEEEEEEvNS4_8identityENS4_23SM90_TMA_LOAD_MULTICASTES17_vS18_EENS_8epilogue10collective6detail29Sm90TmaWarpSpecializedAdapterINS1C_15DefaultEpilogueIaSJ_SJ_NS1B_6thread17LinearCombinationIaLi1EiiLNS1G_9ScaleType4KindE0ELNS_15FloatRoundStyleE2EaEENS1_15EpilogueDefaultEEEEEvvEEEEvNT_6ParamsE)
        /*0020*/ 	.word	0x00000000
.L_19:


//--------------------- .nv.compat                --------------------------
	.section	.nv.compat,"",@"SHT_CUDA_COMPAT_INFO"
	.align	4
        /*0000*/ 	.byte	0x02, 0x09, 0x01, 0x00, 0x02, 0x02, 0x04, 0x00, 0x02, 0x05, 0x05, 0x00, 0x03, 0x07, 0x01, 0x01
        /*0010*/ 	.byte	0x02, 0x03, 0x01, 0x00, 0x02, 0x06, 0x01, 0x00, 0x04, 0x0b, 0x08, 0x00, 0x00, 0x00, 0x00, 0x00
        /*0020*/ 	.byte	0x00, 0x00, 0x00, 0x00


//--------------------- .nv.info._ZN7cutlass13device_kernelINS_4gemm6kernel13GemmUniversalIN4cute5tupleIJiiiiEEENS1_10collective13CollectiveMmaINS1_34MainloopSm90TmaGmmaWarpSpecializedILi9ENS5_IJNS4_1CILi2EEENSA_ILi1EEESC_EEENS1_35KernelTmaWarpSpecializedCooperativeEEENS5_IJNSA_ILi128EEENSA_ILi64EEESG_EEEaNS5_IJlSC_lEEEaSJ_NS4_8TiledMMAINS4_8MMA_AtomIJNS4_4SM904GMMA26MMA_64x64x32_S32S8S8_SS_TNEEEENS4_6LayoutISD_NS5_IJSC_NSA_ILi0EEESR_EEEEENS5_IJNS4_10UnderscoreESU_SU_EEEEENS4_13SM90_TMA_LOADENS4_14ComposedLayoutINS4_7SwizzleILi3ELi4ELi3EEENS4_18smem_ptr_flag_bitsILi8EEENSQ_INS5_IJNSA_ILi8EEESG_EEENS5_IJSG_SC_EEEEEEEvNS4_8identityENS4_23SM90_TMA_LOAD_MULTICASTES17_vS18_EENS_8epilogue10collective6detail29Sm90TmaWarpSpecializedAdapterINS1C_15DefaultEpilogueIaSJ_SJ_NS1B_6thread17LinearCombinationIaLi1EiiLNS1G_9ScaleType4KindE0ELNS_15FloatRoundStyleE2EaEENS1_15EpilogueDefaultEEEEEvvEEEEvNT_6ParamsE --------------------------
	.section	.nv.info._ZN7cutlass13device_kernelINS_4gemm6kernel13GemmUniversalIN4cute5tupleIJiiiiEEENS1_10collective13CollectiveMmaINS1_34MainloopSm90TmaGmmaWarpSpecializedILi9ENS5_IJNS4_1CILi2EEENSA_ILi1EEESC_EEENS1_35KernelTmaWarpSpecializedCooperativeEEENS5_IJNSA_ILi128EEENSA_ILi64EEESG_EEEaNS5_IJlSC_lEEEaSJ_NS4_8TiledMMAINS4_8MMA_AtomIJNS4_4SM904GMMA26MMA_64x64x32_S32S8S8_SS_TNEEEENS4_6LayoutISD_NS5_IJSC_NSA_ILi0EEESR_EEEEENS5_IJNS4_10UnderscoreESU_SU_EEEEENS4_13SM90_TMA_LOADENS4_14ComposedLayoutINS4_7SwizzleILi3ELi4ELi3EEENS4_18smem_ptr_flag_bitsILi8EEENSQ_INS5_IJNSA_ILi8EEESG_EEENS5_IJSG_SC_EEEEEEEvNS4_8identityENS4_23SM90_TMA_LOAD_MULTICASTES17_vS18_EENS_8epilogue10collective6detail29Sm90TmaWarpSpecializedAdapterINS1C_15DefaultEpilogueIaSJ_SJ_NS1B_6thread17LinearCombinationIaLi1EiiLNS1G_9ScaleType4KindE0ELNS_15FloatRoundStyleE2EaEENS1_15EpilogueDefaultEEEEEvvEEEEvNT_6ParamsE,"",@"SHT_CUDA_INFO"
	.sectionflags	@""
	.align	4


	//----- nvinfo : EIATTR_CUDA_API_VERSION
	.align		4
        /*0000*/ 	.byte	0x04, 0x37
        /*0002*/ 	.short	(.L_21 - .L_20)
.L_20:
        /*0004*/ 	.word	0x00000082


	//----- nvinfo : EIATTR_KPARAM_INFO
	.align		4
.L_21:
        /*0008*/ 	.byte	0x04, 0x17
        /*000a*/ 	.short	(.L_23 - .L_22)
.L_22:
        /*000c*/ 	.word	0x00000000
        /*0010*/ 	.short	0x0000
        /*0012*/ 	.short	0x0070
        /*0014*/ 	.byte	0x00, 0xf0, 0x01, 0x10


	//----- nvinfo : EIATTR_SPARSE_MMA_MASK
	.align		4
.L_23:
        /*0018*/ 	.byte	0x03, 0x50
        /*001a*/ 	.short	0x0000


	//----- nvinfo : EIATTR_MAXREG_COUNT
	.align		4
        /*001c*/ 	.byte	0x03, 0x1b
        /*001e*/ 	.short	0x00a8


	//----- nvinfo : EIATTR_NUM_BARRIERS
	.align		4
        /*0020*/ 	.byte	0x02, 0x4c
        /*0022*/ 	.byte	0x01
	.zero		1


	//----- nvinfo : EIATTR_EXTERNS
	.align		4
        /*0024*/ 	.byte	0x04, 0x0f
        /*0026*/ 	.short	(.L_25 - .L_24)


	//   ....[0]....
	.align		4
.L_24:
        /*0028*/ 	.word	index@(__assertfail)


	//----- nvinfo : EIATTR_MERCURY_ISA_VERSION
	.align		4
.L_25:
        /*002c*/ 	.byte	0x03, 0x5f
        /*002e*/ 	.short	0x0101


	//----- nvinfo : EIATTR_INT_WARP_WIDE_INSTR_OFFSETS
	.align		4
        /*0030*/ 	.byte	0x04, 0x31
        /*0032*/ 	.short	(.L_27 - .L_26)


	//   ....[0]....
.L_26:
        /*0034*/ 	.word	0x00000550


	//   ....[1]....
        /*0038*/ 	.word	0x00000580


	//   ....[2]....
        /*003c*/ 	.word	0x00000740


	//----- nvinfo : EIATTR_COOP_GROUP_MASK_REGIDS
	.align		4
.L_27:
        /*0040*/ 	.byte	0x04, 0x29
        /*0042*/ 	.short	(.L_29 - .L_28)


	//   ....[0]....
.L_28:
        /*0044*/ 	.word	0xffffffff


	//   ....[1]....
        /*0048*/ 	.word	0xffffffff


	//   ....[2]....
        /*004c*/ 	.word	0xffffffff


	//   ....[3]....
        /*0050*/ 	.word	0xffffffff


	//   ....[4]....
        /*0054*/ 	.word	0xffffffff


	//   ....[5]....
        /*0058*/ 	.word	0xffffffff


	//----- nvinfo : EIATTR_COOP_GROUP_INSTR_OFFSETS
	.align		4
.L_29:
        /*005c*/ 	.byte	0x04, 0x28
        /*005e*/ 	.short	(.L_31 - .L_30)


	//   ....[0]....
.L_30:
        /*0060*/ 	.word	0x00000060


	//   ....[1]....
        /*0064*/ 	.word	0x00000070


	//   ....[2]....
        /*0068*/ 	.word	0x00000130


	//   ....[3]....
        /*006c*/ 	.word	0x000003a0


	//   ....[4]....
        /*0070*/ 	.word	0x000008c0


	//   ....[5]....
        /*0074*/ 	.word	0x000012f0


	//----- nvinfo : EIATTR_REG_RECONFIG
	.align		4
.L_31:
        /*0078*/ 	.byte	0x01, 0x54
	.zero		2


	//----- nvinfo : EIATTR_SYSCALL_OFFSETS
	.align		4
        /*007c*/ 	.byte	0x04, 0x46
        /*007e*/ 	.short	(.L_33 - .L_32)


	//   ....[0]....
.L_32:
        /*0080*/ 	.word	0x000014b0


	//----- nvinfo : EIATTR_MBARRIER_INSTR_OFFSETS
	.align		4
.L_33:
        /*0084*/ 	.byte	0x04, 0x39
        /*0086*/ 	.short	(.L_35 - .L_34)


	//   ....[0]....
.L_34:
        /*0088*/ 	.word	0x00000250
        /*008c*/ 	.word	0x000000ff
        /*0090*/ 	.word	0x00000000
        /*0094*/ 	.short	0x0100
        /*0096*/ 	.byte	0x08
	.zero		1


	//   ....[1]....
        /*0098*/ 	.word	0x00000260
        /*009c*/ 	.word	0x000000ff
        /*00a0*/ 	.word	0x00000048
        /*00a4*/ 	.short	0x0100
        /*00a6*/ 	.byte	0x08
	.zero		1


	//   ....[2]....
        /*00a8*/ 	.word	0x00000270
        /*00ac*/ 	.word	0x000000ff
        /*00b0*/ 	.word	0x00000008
        /*00b4*/ 	.short	0x0100
        /*00b6*/ 	.byte	0x08
	.zero		1


	//   ....[3]....
        /*00b8*/ 	.word	0x00000280
        /*00bc*/ 	.word	0x000000ff
        /*00c0*/ 	.word	0x00000050
        /*00c4*/ 	.short	0x0100
        /*00c6*/ 	.byte	0x08
	.zero		1


	//   ....[4]....
        /*00c8*/ 	.word	0x00000290
        /*00cc*/ 	.word	0x000000ff
        /*00d0*/ 	.word	0x00000010
        /*00d4*/ 	.short	0x0100
        /*00d6*/ 	.byte	0x08
	.zero		1


	//   ....[5]....
        /*00d8*/ 	.word	0x000002a0
        /*00dc*/ 	.word	0x000000ff
        /*00e0*/ 	.word	0x00000058
        /*00e4*/ 	.short	0x0100
        /*00e6*/ 	.byte	0x08
	.zero		1


	//   ....[6]....
        /*00e8*/ 	.word	0x000002b0
        /*00ec*/ 	.word	0x000000ff
        /*00f0*/ 	.word	0x00000018
        /*00f4*/ 	.short	0x0100
        /*00f6*/ 	.byte	0x08
	.zero		1


	//   ....[7]....
        /*00f8*/ 	.word	0x000002c0
        /*00fc*/ 	.word	0x000000ff
        /*0100*/ 	.word	0x00000060
        /*0104*/ 	.short	0x0100
        /*0106*/ 	.byte	0x08
	.zero		1


	//   ....[8]....
        /*0108*/ 	.word	0x000002d0
        /*010c*/ 	.word	0x000000ff
        /*0110*/ 	.word	0x00000020
        /*0114*/ 	.short	0x0100
        /*0116*/ 	.byte	0x08
	.zero		1


	//   ....[9]....
        /*0118*/ 	.word	0x000002e0
        /*011c*/ 	.word	0x000000ff
        /*0120*/ 	.word	0x00000068
        /*0124*/ 	.short	0x0100
        /*0126*/ 	.byte	0x08
	.zero		1


	//   ....[10]....
        /*0128*/ 	.word	0x000002f0
        /*012c*/ 	.word	0x000000ff
        /*0130*/ 	.word	0x00000028
        /*0134*/ 	.short	0x0100
        /*0136*/ 	.byte	0x08
	.zero		1


	//   ....[11]....
        /*0138*/ 	.word	0x00000300
        /*013c*/ 	.word	0x000000ff
        /*0140*/ 	.word	0x00000070
        /*0144*/ 	.short	0x0100
        /*0146*/ 	.byte	0x08
	.zero		1


	//   ....[12]....
        /*0148*/ 	.word	0x00000310
        /*014c*/ 	.word	0x000000ff
        /*0150*/ 	.word	0x00000030
        /*0154*/ 	.short	0x0100
        /*0156*/ 	.byte	0x08
	.zero		1


	//   ....[13]....
        /*0158*/ 	.word	0x00000320
        /*015c*/ 	.word	0x000000ff
        /*0160*/ 	.word	0x00000078
        /*0164*/ 	.short	0x0100
        /*0166*/ 	.byte	0x08
	.zero		1


	//   ....[14]....
        /*0168*/ 	.word	0x00000330
        /*016c*/ 	.word	0x000000ff
        /*0170*/ 	.word	0x00000038
        /*0174*/ 	.short	0x0100
        /*0176*/ 	.byte	0x08
	.zero		1


	//   ....[15]....
        /*0178*/ 	.word	0x00000340
        /*017c*/ 	.word	0x000000ff
        /*0180*/ 	.word	0x00000080
        /*0184*/ 	.short	0x0100
        /*0186*/ 	.byte	0x08
	.zero		1


	//   ....[16]....
        /*0188*/ 	.word	0x00000350
        /*018c*/ 	.word	0x000000ff
        /*0190*/ 	.word	0x00000040
        /*0194*/ 	.short	0x0100
        /*0196*/ 	.byte	0x08
	.zero		1


	//   ....[17]....
        /*0198*/ 	.word	0x00000360
        /*019c*/ 	.word	0x000000ff
        /*01a0*/ 	.word	0x00000088
        /*01a4*/ 	.short	0x0100
        /*01a6*/ 	.byte	0x08
	.zero		1


	//   ....[18]....
        /*01a8*/ 	.word	0x000007c0
        /*01ac*/ 	.word	0x000000ff
        /*01b0*/ 	.word	0x000000a0
        /*01b4*/ 	.short	0x0100
        /*01b6*/ 	.byte	0x06
	.zero		1


	//   ....[19]....
        /*01b8*/ 	.word	0x00000850
        /*01bc*/ 	.word	0x000000ff
        /*01c0*/ 	.word	0x000000a8
        /*01c4*/ 	.short	0x0100
        /*01c6*/ 	.byte	0x06
	.zero		1


	//   ....[20]....
        /*01c8*/ 	.word	0x00001580
        /*01cc*/ 	.word	0x00000003
        /*01d0*/ 	.word	0x00000000
        /*01d4*/ 	.short	0x010a
        /*01d6*/ 	.byte	0x3f
	.zero		1


	//   ....[21]....
        /*01d8*/ 	.word	0x000015c0
        /*01dc*/ 	.word	0x00000003
        /*01e0*/ 	.word	0x00000000
        /*01e4*/ 	.short	0x010a
        /*01e6*/ 	.byte	0x3f
	.zero		1


	//   ....[22]....
        /*01e8*/ 	.word	0x00001990
        /*01ec*/ 	.word	0x00000005
        /*01f0*/ 	.word	0x00000000
        /*01f4*/ 	.short	0x010a
        /*01f6*/ 	.byte	0x3f
	.zero		1


	//   ....[23]....
        /*01f8*/ 	.word	0x000019d0
        /*01fc*/ 	.word	0x00000005
        /*0200*/ 	.word	0x00000000
        /*0204*/ 	.short	0x010a
        /*0206*/ 	.byte	0x3f
	.zero		1


	//   ....[24]....
        /*0208*/ 	.word	0x00001c30
        /*020c*/ 	.word	0x00000005
        /*0210*/ 	.word	0x00000000
        /*0214*/ 	.short	0x0101
        /*0216*/ 	.byte	0x3f
	.zero		1


	//   ....[25]....
        /*0218*/ 	.word	0x00001e50
        /*021c*/ 	.word	0x00000003
        /*0220*/ 	.word	0x00000000
        /*0224*/ 	.short	0x0101
        /*0226*/ 	.byte	0x3f
	.zero		1


	//   ....[26]....
        /*0228*/ 	.word	0x00004d10
        /*022c*/ 	.word	0x00000017
        /*0230*/ 	.word	0x00000048
        /*0234*/ 	.short	0x010a
        /*0236*/ 	.byte	0x3f
	.zero		1


	//   ....[27]....
        /*0238*/ 	.word	0x00005080
        /*023c*/ 	.word	0x00000003
        /*0240*/ 	.word	0x000000a8
        /*0244*/ 	.short	0x0101
        /*0246*/ 	.byte	0x3f
	.zero		1


	//   ....[28]....
        /*0248*/ 	.word	0x000057e0
        /*024c*/ 	.word	0x00000007
        /*0250*/ 	.word	0x00000000
        /*0254*/ 	.short	0x010a
        /*0256*/ 	.byte	0x3f
	.zero		1


	//   ....[29]....
        /*0258*/ 	.word	0x00005860
        /*025c*/ 	.word	0x00000008
        /*0260*/ 	.word	0x00000000
        /*0264*/ 	.short	0x010a
        /*0266*/ 	.byte	0x3f
	.zero		1


	//   ....[30]....
        /*0268*/ 	.word	0x000058f0
        /*026c*/ 	.word	0x00000009
        /*0270*/ 	.word	0x00000000
        /*0274*/ 	.short	0x010a
        /*0276*/ 	.byte	0x3f
	.zero		1


	//   ....[31]....
        /*0278*/ 	.word	0x00005980
        /*027c*/ 	.word	0x00000008
        /*0280*/ 	.word	0x00000000
        /*0284*/ 	.short	0x010a
        /*0286*/ 	.byte	0x3f
	.zero		1


	//   ....[32]....
        /*0288*/ 	.word	0x00005a10
        /*028c*/ 	.word	0x00000009
        /*0290*/ 	.word	0x00000000
        /*0294*/ 	.short	0x010a
        /*0296*/ 	.byte	0x3f
	.zero		1


	//   ....[33]....
        /*0298*/ 	.word	0x00005aa0
        /*029c*/ 	.word	0x00000008
        /*02a0*/ 	.word	0x00000000
        /*02a4*/ 	.short	0x010a
        /*02a6*/ 	.byte	0x3f
	.zero		1


	//   ....[34]....
        /*02a8*/ 	.word	0x00005b30
        /*02ac*/ 	.word	0x00000009
        /*02b0*/ 	.word	0x00000000
        /*02b4*/ 	.short	0x010a
        /*02b6*/ 	.byte	0x3f
	.zero		1


	//   ....[35]....
        /*02b8*/ 	.word	0x00005bc0
        /*02bc*/ 	.word	0x00000006
        /*02c0*/ 	.word	0x00000000
        /*02c4*/ 	.short	0x010a
        /*02c6*/ 	.byte	0x3f
	.zero		1


	//   ....[36]....
        /*02c8*/ 	.word	0x00005c50
        /*02cc*/ 	.word	0x00000003
        /*02d0*/ 	.word	0x00000000
        /*02d4*/ 	.short	0x010a
        /*02d6*/ 	.byte	0x3f
	.zero		1


	//   ....[37]....
        /*02d8*/ 	.word	0x00005cb0
        /*02dc*/ 	.word	0x00000003
        /*02e0*/ 	.word	0x00000000
        /*02e4*/ 	.short	0x010a
        /*02e6*/ 	.byte	0x3f
	.zero		1


	//   ....[38]....
        /*02e8*/ 	.word	0x00005d00
        /*02ec*/ 	.word	0x00000005
        /*02f0*/ 	.word	0x00000000
        /*02f4*/ 	.short	0x010a
        /*02f6*/ 	.byte	0x3f
	.zero		1


	//   ....[39]....
        /*02f8*/ 	.word	0x00005dd0
        /*02fc*/ 	.word	0x00000017
        /*0300*/ 	.word	0x00000048
        /*0304*/ 	.short	0x010a
        /*0306*/ 	.byte	0x3f
	.zero		1


	//   ....[40]....
        /*0308*/ 	.word	0x00005ea0
        /*030c*/ 	.word	0x00000007
        /*0310*/ 	.word	0x00000000
        /*0314*/ 	.short	0x010a
        /*0316*/ 	.byte	0x3f
	.zero		1


	//   ....[41]....
        /*0318*/ 	.word	0x00005ef0
        /*031c*/ 	.word	0x00000008
        /*0320*/ 	.word	0x00000000
        /*0324*/ 	.short	0x010a
        /*0326*/ 	.byte	0x3f
	.zero		1


	//   ....[42]....
        /*0328*/ 	.word	0x00005f40
        /*032c*/ 	.word	0x00000009
        /*0330*/ 	.word	0x00000000
        /*0334*/ 	.short	0x010a
        /*0336*/ 	.byte	0x3f
	.zero		1


	//   ....[43]....
        /*0338*/ 	.word	0x00005f90
        /*033c*/ 	.word	0x00000008
        /*0340*/ 	.word	0x00000000
        /*0344*/ 	.short	0x010a
        /*0346*/ 	.byte	0x3f
	.zero		1


	//   ....[44]....
        /*0348*/ 	.word	0x00005fe0
        /*034c*/ 	.word	0x00000009
        /*0350*/ 	.word	0x00000000
        /*0354*/ 	.short	0x010a
        /*0356*/ 	.byte	0x3f
	.zero		1


	//   ....[45]....
        /*0358*/ 	.word	0x00006030
        /*035c*/ 	.word	0x00000008
        /*0360*/ 	.word	0x00000000
        /*0364*/ 	.short	0x010a
        /*0366*/ 	.byte	0x3f
	.zero		1


	//   ....[46]....
        /*0368*/ 	.word	0x00006080
        /*036c*/ 	.word	0x00000009
        /*0370*/ 	.word	0x00000000
        /*0374*/ 	.short	0x010a
        /*0376*/ 	.byte	0x3f
	.zero		1


	//   ....[47]....
        /*0378*/ 	.word	0x000060d0
        /*037c*/ 	.word	0x00000006
        /*0380*/ 	.word	0x00000000
        /*0384*/ 	.short	0x010a
        /*0386*/ 	.byte	0x3f
	.zero		1


	//----- nvinfo : EIATTR_NUM_MBARRIERS
	.align		4
.L_35:
        /*0388*/ 	.byte	0x03, 0x38
        /*038a*/ 	.short	0x0014


	//----- nvinfo : EIATTR_EXIT_INSTR_OFFSETS
	.align		4
        /*038c*/ 	.byte	0x04, 0x1c
        /*038e*/ 	.short	(.L_37 - .L_36)


	//   ....[0]....
.L_36:
        /*0390*/ 	.word	0x00000a20


	//   ....[1]....
        /*0394*/ 	.word	0x00001230


	//   ....[2]....
        /*0398*/ 	.word	0x00004410


	//   ....[3]....
        /*039c*/ 	.word	0x00004970


	//   ....[4]....
        /*03a0*/ 	.word	0x00005ca0


	//----- nvinfo : EIATTR_MAX_THREADS
	.align		4
.L_37:
        /*03a4*/ 	.byte	0x04, 0x05
        /*03a6*/ 	.short	(.L_39 - .L_38)
.L_38:
        /*03a8*/ 	.word	0x00000180
        /*03ac*/ 	.word	0x00000001
        /*03b0*/ 	.word	0x00000001


	//----- nvinfo : EIATTR_CRS_STACK_SIZE
	.align		4
.L_39:
        /*03b4*/ 	.byte	0x04, 0x1e
        /*03b6*/ 	.short	(.L_41 - .L_40)
.L_40:
        /*03b8*/ 	.word	0x00000000


	//----- nvinfo : EIATTR_CBANK_PARAM_SIZE
	.align		4
.L_41:
        /*03bc*/ 	.byte	0x03, 0x19
        /*03be*/ 	.short	0x0470


	//----- nvinfo : EIATTR_PARAM_CBANK
	.align		4
        /*03c0*/ 	.byte	0x04, 0x0a
        /*03c2*/ 	.short	(.L_43 - .L_42)
	.align		4
.L_42:
        /*03c4*/ 	.word	index@(.nv.constant0._ZN7cutlass13device_kernelINS_4gemm6kernel13GemmUniversalIN4cute5tupleIJiiiiEEENS1_10collective13CollectiveMmaINS1_34MainloopSm90TmaGmmaWarpSpecializedILi9ENS5_IJNS4_1CILi2EEENSA_ILi1EEESC_EEENS1_35KernelTmaWarpSpecializedCooperativeEEENS5_IJNSA_ILi128EEENSA_ILi64EEESG_EEEaNS5_IJlSC_lEEEaSJ_NS4_8TiledMMAINS4_8MMA_AtomIJNS4_4SM904GMMA26MMA_64x64x32_S32S8S8_SS_TNEEEENS4_6LayoutISD_NS5_IJSC_NSA_ILi0EEESR_EEEEENS5_IJNS4_10UnderscoreESU_SU_EEEEENS4_13SM90_TMA_LOADENS4_14ComposedLayoutINS4_7SwizzleILi3ELi4ELi3EEENS4_18smem_ptr_flag_bitsILi8EEENSQ_INS5_IJNSA_ILi8EEESG_EEENS5_IJSG_SC_EEEEEEEvNS4_8identityENS4_23SM90_TMA_LOAD_MULTICASTES17_vS18_EENS_8epilogue10collective6detail29Sm90TmaWarpSpecializedAdapterINS1C_15DefaultEpilogueIaSJ_SJ_NS1B_6thread17LinearCombinationIaLi1EiiLNS1G_9ScaleType4KindE0ELNS_15FloatRoundStyleE2EaEENS1_15EpilogueDefaultEEEEEvvEEEEvNT_6ParamsE)
        /*03c8*/ 	.short	0x0210
        /*03ca*/ 	.short	0x0470


	//----- nvinfo : EIATTR_SW_WAR
	.align		4
.L_43:
        /*03cc*/ 	.byte	0x04, 0x36
        /*03ce*/ 	.short	(.L_45 - .L_44)
.L_44:
        /*03d0*/ 	.word	0x00000008
.L_45:


//--------------------- .nv.callgraph             --------------------------
	.section	.nv.callgraph,"",@"SHT_CUDA_CALLGRAPH"
	.align	4
	.sectionentsize	8
	.align		4
        /*0000*/ 	.word	0x00000000
	.align		4
        /*0004*/ 	.word	0xffffffff
	.align		4
        /*0008*/ 	.word	index@(_ZN7cutlass13device_kernelINS_4gemm6kernel13GemmUniversalIN4cute5tupleIJiiiiEEENS1_10collective13CollectiveMmaINS1_34MainloopSm90TmaGmmaWarpSpecializedILi9ENS5_IJNS4_1CILi2EEENSA_ILi1EEESC_EEENS1_35KernelTmaWarpSpecializedCooperativeEEENS5_IJNSA_ILi128EEENSA_ILi64EEESG_EEEaNS5_IJlSC_lEEEaSJ_NS4_8TiledMMAINS4_8MMA_AtomIJNS4_4SM904GMMA26MMA_64x64x32_S32S8S8_SS_TNEEEENS4_6LayoutISD_NS5_IJSC_NSA_ILi0EEESR_EEEEENS5_IJNS4_10UnderscoreESU_SU_EEEEENS4_13SM90_TMA_LOADENS4_14ComposedLayoutINS4_7SwizzleILi3ELi4ELi3EEENS4_18smem_ptr_flag_bitsILi8EEENSQ_INS5_IJNSA_ILi8EEESG_EEENS5_IJSG_SC_EEEEEEEvNS4_8identityENS4_23SM90_TMA_LOAD_MULTICASTES17_vS18_EENS_8epilogue10collective6detail29Sm90TmaWarpSpecializedAdapterINS1C_15DefaultEpilogueIaSJ_SJ_NS1B_6thread17LinearCombinationIaLi1EiiLNS1G_9ScaleType4KindE0ELNS_15FloatRoundStyleE2EaEENS1_15EpilogueDefaultEEEEEvvEEEEvNT_6ParamsE)
	.align		4
        /*000c*/ 	.word	index@(__assertfail)
	.align		4
        /*0010*/ 	.word	0x00000000
	.align		4
        /*0014*/ 	.word	0xfffffffe
	.align		4
        /*0018*/ 	.word	0x00000000
	.align		4
        /*001c*/ 	.word	0xfffffffd
	.align		4
        /*0020*/ 	.word	0x00000000
	.align		4
        /*0024*/ 	.word	0xfffffffc


//--------------------- .nv.constant4             --------------------------
	.section	.nv.constant4,"a",@progbits
	.align	8
	.align		8
.nv.constant4:
        /*0000*/ 	.dword	__assertfail
	.align		8
        /*0008*/ 	.dword	__unnamed_1
	.align		8
        /*0010*/ 	.dword	_ZN39_INTERNAL_d7357672_4_k_cu_9bd3d7f5_52114cuda3std3__45__cpo5beginE
	.align		8
        /*0018*/ 	.dword	_ZN39_INTERNAL_d7357672_4_k_cu_9bd3d7f5_52114cuda3std3__45__cpo3endE
	.align		8
        /*0020*/ 	.dword	_ZN39_INTERNAL_d7357672_4_k_cu_9bd3d7f5_52114cuda3std3__45__cpo6cbeginE
	.align		8
        /*0028*/ 	.dword	_ZN39_INTERNAL_d7357672_4_k_cu_9bd3d7f5_52114cuda3std3__45__cpo4cendE
	.align		8
        /*0030*/ 	.dword	_ZN39_INTERNAL_d7357672_4_k_cu_9bd3d7f5_52114cuda3std3__441_GLOBAL__N__d7357672_4_k_cu_9bd3d7f5_52116ignoreE
	.align		8
        /*0038*/ 	.dword	_ZN39_INTERNAL_d7357672_4_k_cu_9bd3d7f5_52114cuda3std3__419piecewise_constructE
	.align		8
        /*0040*/ 	.dword	_ZN39_INTERNAL_d7357672_4_k_cu_9bd3d7f5_52114cuda3std3__48in_placeE
	.align		8
        /*0048*/ 	.dword	_ZN39_INTERNAL_d7357672_4_k_cu_9bd3d7f5_52114cuda3std6ranges3__45__cpo4swapE
	.align		8
        /*0050*/ 	.dword	_ZN39_INTERNAL_d7357672_4_k_cu_9bd3d7f5_52114cuda3std6ranges3__45__cpo9iter_moveE
	.align		8
        /*0058*/ 	.dword	_ZN39_INTERNAL_d7357672_4_k_cu_9bd3d7f5_52114cute7productE
	.align		8
        /*0060*/ 	.dword	_ZN39_INTERNAL_d7357672_4_k_cu_9bd3d7f5_52114cute1_E
	.align		8
        /*0068*/ 	.dword	$str$22
	.align		8
        /*0070*/ 	.dword	$str$23


//--------------------- .text._ZN7cutlass13device_kernelINS_4gemm6kernel13GemmUniversalIN4cute5tupleIJiiiiEEENS1_10collective13CollectiveMmaINS1_34MainloopSm90TmaGmmaWarpSpecializedILi9ENS5_IJNS4_1CILi2EEENSA_ILi1EEESC_EEENS1_35KernelTmaWarpSpecializedCooperativeEEENS5_IJNSA_ILi128EEENSA_ILi64EEESG_EEEaNS5_IJlSC_lEEEaSJ_NS4_8TiledMMAINS4_8MMA_AtomIJNS4_4SM904GMMA26MMA_64x64x32_S32S8S8_SS_TNEEEENS4_6LayoutISD_NS5_IJSC_NSA_ILi0EEESR_EEEEENS5_IJNS4_10UnderscoreESU_SU_EEEEENS4_13SM90_TMA_LOADENS4_14ComposedLayoutINS4_7SwizzleILi3ELi4ELi3EEENS4_18smem_ptr_flag_bitsILi8EEENSQ_INS5_IJNSA_ILi8EEESG_EEENS5_IJSG_SC_EEEEEEEvNS4_8identityENS4_23SM90_TMA_LOAD_MULTICASTES17_vS18_EENS_8epilogue10collective6detail29Sm90TmaWarpSpecializedAdapterINS1C_15DefaultEpilogueIaSJ_SJ_NS1B_6thread17LinearCombinationIaLi1EiiLNS1G_9ScaleType4KindE0ELNS_15FloatRoundStyleE2EaEENS1_15EpilogueDefaultEEEEEvvEEEEvNT_6ParamsE --------------------------
	.section	.text._ZN7cutlass13device_kernelINS_4gemm6kernel13GemmUniversalIN4cute5tupleIJiiiiEEENS1_10collective13CollectiveMmaINS1_34MainloopSm90TmaGmmaWarpSpecializedILi9ENS5_IJNS4_1CILi2EEENSA_ILi1EEESC_EEENS1_35KernelTmaWarpSpecializedCooperativeEEENS5_IJNSA_ILi128EEENSA_ILi64EEESG_EEEaNS5_IJlSC_lEEEaSJ_NS4_8TiledMMAINS4_8MMA_AtomIJNS4_4SM904GMMA26MMA_64x64x32_S32S8S8_SS_TNEEEENS4_6LayoutISD_NS5_IJSC_NSA_ILi0EEESR_EEEEENS5_IJNS4_10UnderscoreESU_SU_EEEEENS4_13SM90_TMA_LOADENS4_14ComposedLayoutINS4_7SwizzleILi3ELi4ELi3EEENS4_18smem_ptr_flag_bitsILi8EEENSQ_INS5_IJNSA_ILi8EEESG_EEENS5_IJSG_SC_EEEEEEEvNS4_8identityENS4_23SM90_TMA_LOAD_MULTICASTES17_vS18_EENS_8epilogue10collective6detail29Sm90TmaWarpSpecializedAdapterINS1C_15DefaultEpilogueIaSJ_SJ_NS1B_6thread17LinearCombinationIaLi1EiiLNS1G_9ScaleType4KindE0ELNS_15FloatRoundStyleE2EaEENS1_15EpilogueDefaultEEEEEvvEEEEvNT_6ParamsE,"ax",@progbits
	.align	128
.text._ZN7cutlass13device_kernelINS_4gemm6kernel13GemmUniversalIN4cute5tupleIJiiiiEEENS1_10collective13CollectiveMmaINS1_34MainloopSm90TmaGmmaWarpSpecializedILi9ENS5_IJNS4_1CILi2EEENSA_ILi1EEESC_EEENS1_35KernelTmaWarpSpecializedCooperativeEEENS5_IJNSA_ILi128EEENSA_ILi64EEESG_EEEaNS5_IJlSC_lEEEaSJ_NS4_8TiledMMAINS4_8MMA_AtomIJNS4_4SM904GMMA26MMA_64x64x32_S32S8S8_SS_TNEEEENS4_6LayoutISD_NS5_IJSC_NSA_ILi0EEESR_EEEEENS5_IJNS4_10UnderscoreESU_SU_EEEEENS4_13SM90_TMA_LOADENS4_14ComposedLayoutINS4_7SwizzleILi3ELi4ELi3EEENS4_18smem_ptr_flag_bitsILi8EEENSQ_INS5_IJNSA_ILi8EEESG_EEENS5_IJSG_SC_EEEEEEEvNS4_8identityENS4_23SM90_TMA_LOAD_MULTICASTES17_vS18_EENS_8epilogue10collective6detail29Sm90TmaWarpSpecializedAdapterINS1C_15DefaultEpilogueIaSJ_SJ_NS1B_6thread17LinearCombinationIaLi1EiiLNS1G_9ScaleType4KindE0ELNS_15FloatRoundStyleE2EaEENS1_15EpilogueDefaultEEEEEvvEEEEvNT_6ParamsE:
        .type           _ZN7cutlass13device_kernelINS_4gemm6kernel13GemmUniversalIN4cute5tupleIJiiiiEEENS1_10collective13CollectiveMmaINS1_34MainloopSm90TmaGmmaWarpSpecializedILi9ENS5_IJNS4_1CILi2EEENSA_ILi1EEESC_EEENS1_35KernelTmaWarpSpecializedCooperativeEEENS5_IJNSA_ILi128EEENSA_ILi64EEESG_EEEaNS5_IJlSC_lEEEaSJ_NS4_8TiledMMAINS4_8MMA_AtomIJNS4_4SM904GMMA26MMA_64x64x32_S32S8S8_SS_TNEEEENS4_6LayoutISD_NS5_IJSC_NSA_ILi0EEESR_EEEEENS5_IJNS4_10UnderscoreESU_SU_EEEEENS4_13SM90_TMA_LOADENS4_14ComposedLayoutINS4_7SwizzleILi3ELi4ELi3EEENS4_18smem_ptr_flag_bitsILi8EEENSQ_INS5_IJNSA_ILi8EEESG_EEENS5_IJSG_SC_EEEEEEEvNS4_8identityENS4_23SM90_TMA_LOAD_MULTICASTES17_vS18_EENS_8epilogue10collective6detail29Sm90TmaWarpSpecializedAdapterINS1C_15DefaultEpilogueIaSJ_SJ_NS1B_6thread17LinearCombinationIaLi1EiiLNS1G_9ScaleType4KindE0ELNS_15FloatRoundStyleE2EaEENS1_15EpilogueDefaultEEEEEvvEEEEvNT_6ParamsE,@function
        .size           _ZN7cutlass13device_kernelINS_4gemm6kernel13GemmUniversalIN4cute5tupleIJiiiiEEENS1_10collective13CollectiveMmaINS1_34MainloopSm90TmaGmmaWarpSpecializedILi9ENS5_IJNS4_1CILi2EEENSA_ILi1EEESC_EEENS1_35KernelTmaWarpSpecializedCooperativeEEENS5_IJNSA_ILi128EEENSA_ILi64EEESG_EEEaNS5_IJlSC_lEEEaSJ_NS4_8TiledMMAINS4_8MMA_AtomIJNS4_4SM904GMMA26MMA_64x64x32_S32S8S8_SS_TNEEEENS4_6LayoutISD_NS5_IJSC_NSA_ILi0EEESR_EEEEENS5_IJNS4_10UnderscoreESU_SU_EEEEENS4_13SM90_TMA_LOADENS4_14ComposedLayoutINS4_7SwizzleILi3ELi4ELi3EEENS4_18smem_ptr_flag_bitsILi8EEENSQ_INS5_IJNSA_ILi8EEESG_EEENS5_IJSG_SC_EEEEEEEvNS4_8identityENS4_23SM90_TMA_LOAD_MULTICASTES17_vS18_EENS_8epilogue10collective6detail29Sm90TmaWarpSpecializedAdapterINS1C_15DefaultEpilogueIaSJ_SJ_NS1B_6thread17LinearCombinationIaLi1EiiLNS1G_9ScaleType4KindE0ELNS_15FloatRoundStyleE2EaEENS1_15EpilogueDefaultEEEEEvvEEEEvNT_6ParamsE,(.L_x_150 - _ZN7cutlass13device_kernelINS_4gemm6kernel13GemmUniversalIN4cute5tupleIJiiiiEEENS1_10collective13CollectiveMmaINS1_34MainloopSm90TmaGmmaWarpSpecializedILi9ENS5_IJNS4_1CILi2EEENSA_ILi1EEESC_EEENS1_35KernelTmaWarpSpecializedCooperativeEEENS5_IJNSA_ILi128EEENSA_ILi64EEESG_EEEaNS5_IJlSC_lEEEaSJ_NS4_8TiledMMAINS4_8MMA_AtomIJNS4_4SM904GMMA26MMA_64x64x32_S32S8S8_SS_TNEEEENS4_6LayoutISD_NS5_IJSC_NSA_ILi0EEESR_EEEEENS5_IJNS4_10UnderscoreESU_SU_EEEEENS4_13SM90_TMA_LOADENS4_14ComposedLayoutINS4_7SwizzleILi3ELi4ELi3EEENS4_18smem_ptr_flag_bitsILi8EEENSQ_INS5_IJNSA_ILi8EEESG_EEENS5_IJSG_SC_EEEEEEEvNS4_8identityENS4_23SM90_TMA_LOAD_MULTICASTES17_vS18_EENS_8epilogue10collective6detail29Sm90TmaWarpSpecializedAdapterINS1C_15DefaultEpilogueIaSJ_SJ_NS1B_6thread17LinearCombinationIaLi1EiiLNS1G_9ScaleType4KindE0ELNS_15FloatRoundStyleE2EaEENS1_15EpilogueDefaultEEEEEvvEEEEvNT_6ParamsE)
        .other          _ZN7cutlass13device_kernelINS_4gemm6kernel13GemmUniversalIN4cute5tupleIJiiiiEEENS1_10collective13CollectiveMmaINS1_34MainloopSm90TmaGmmaWarpSpecializedILi9ENS5_IJNS4_1CILi2EEENSA_ILi1EEESC_EEENS1_35KernelTmaWarpSpecializedCooperativeEEENS5_IJNSA_ILi128EEENSA_ILi64EEESG_EEEaNS5_IJlSC_lEEEaSJ_NS4_8TiledMMAINS4_8MMA_AtomIJNS4_4SM904GMMA26MMA_64x64x32_S32S8S8_SS_TNEEEENS4_6LayoutISD_NS5_IJSC_NSA_ILi0EEESR_EEEEENS5_IJNS4_10UnderscoreESU_SU_EEEEENS4_13SM90_TMA_LOADENS4_14ComposedLayoutINS4_7SwizzleILi3ELi4ELi3EEENS4_18smem_ptr_flag_bitsILi8EEENSQ_INS5_IJNSA_ILi8EEESG_EEENS5_IJSG_SC_EEEEEEEvNS4_8identityENS4_23SM90_TMA_LOAD_MULTICASTES17_vS18_EENS_8epilogue10collective6detail29Sm90TmaWarpSpecializedAdapterINS1C_15DefaultEpilogueIaSJ_SJ_NS1B_6thread17LinearCombinationIaLi1EiiLNS1G_9ScaleType4KindE0ELNS_15FloatRoundStyleE2EaEENS1_15EpilogueDefaultEEEEEvvEEEEvNT_6ParamsE,@"STO_CUDA_ENTRY STV_DEFAULT"
_ZN7cutlass13device_kernelINS_4gemm6kernel13GemmUniversalIN4cute5tupleIJiiiiEEENS1_10collective13CollectiveMmaINS1_34MainloopSm90TmaGmmaWarpSpecializedILi9ENS5_IJNS4_1CILi2EEENSA_ILi1EEESC_EEENS1_35KernelTmaWarpSpecializedCooperativeEEENS5_IJNSA_ILi128EEENSA_ILi64EEESG_EEEaNS5_IJlSC_lEEEaSJ_NS4_8TiledMMAINS4_8MMA_AtomIJNS4_4SM904GMMA26MMA_64x64x32_S32S8S8_SS_TNEEEENS4_6LayoutISD_NS5_IJSC_NSA_ILi0EEESR_EEEEENS5_IJNS4_10UnderscoreESU_SU_EEEEENS4_13SM90_TMA_LOADENS4_14ComposedLayoutINS4_7SwizzleILi3ELi4ELi3EEENS4_18smem_ptr_flag_bitsILi8EEENSQ_INS5_IJNSA_ILi8EEESG_EEENS5_IJSG_SC_EEEEEEEvNS4_8identityENS4_23SM90_TMA_LOAD_MULTICASTES17_vS18_EENS_8epilogue10collective6detail29Sm90TmaWarpSpecializedAdapterINS1C_15DefaultEpilogueIaSJ_SJ_NS1B_6thread17LinearCombinationIaLi1EiiLNS1G_9ScaleType4KindE0ELNS_15FloatRoundStyleE2EaEENS1_15EpilogueDefaultEEEEEvvEEEEvNT_6ParamsE:
[----:B------:R-:W0:Y:S01]  /*0000*/  LDC R1, c[0x0][0x28] ;  /* 0x00000a00ff017b82 */ /* 0x000e220000000800 */
[----:B------:R-:W1:Y:S01]  /*0010*/  S2R R18, SR_TID.X ;  /* 0x0000000000127919 */ /* 0x000e620000002100 */
[----:B------:R-:W-:Y:S01]  /*0020*/  ELECT P0, URZ, PT ;  /* 0x00000000003f782f */ /* 0x000fe20003800000 */
[----:B------:R-:W-:Y:S01]  /*0030*/  BSSY B0, `(.L_x_0) ;  /* 0x000000f000007945 */ /* 0x000fe20003800000 */
[--C-:B-1----:R-:W-:Y:S02]  /*0040*/  SHF.R.U32.HI R0, RZ, 0x5, R18.reuse ;  /* 0x00000005ff007819 */ /* 0x102fe40000011612 */
[----:B------:R-:W-:-:S03]  /*0050*/  SHF.R.U32.HI R3, RZ, 0x7, R18 ;  /* 0x00000007ff037819 */ /* 0x000fc60000011612 */
[----:B------:R-:W1:Y:S04]  /*0060*/  SHFL.IDX PT, R2, R0, RZ, 0x1f ;  /* 0x00001fff00027589 */ /* 0x000e6800000e0000 */
[----:B------:R2:W3:Y:S01]  /*0070*/  SHFL.IDX PT, R5, R3, RZ, 0x1f ;  /* 0x00001fff03057589 */ /* 0x0004e200000e0000 */
[----:B-1----:R-:W-:-:S13]  /*0080*/  ISETP.NE.OR P0, PT, R2, RZ, !P0 ;  /* 0x000000ff0200720c */ /* 0x002fda0004705670 */
[----:B0-23--:R-:W-:Y:S05]  /*0090*/  @P0 BRA `(.L_x_1) ;  /* 0x0000000000200947 */ /* 0x00dfea0003800000 */
[----:B------:R-:W-:Y:S02]  /*00a0*/  ULDC.64 UR4, c[0x0][0x198] ;  /* 0x0000660000047ab9 */ /* 0x000fe40000000a00 */
[----:B------:R-:W-:Y:S02]  /*00b0*/  UIADD3 UR6, UP0, UR4, 0xf0, URZ ;  /* 0x000000f004067890 */ /* 0x000fe4000ff1e03f */
[----:B------:R-:W-:Y:S02]  /*00c0*/  UIADD3 UR4, UP1, UR4, 0x1f0, URZ ;  /* 0x000001f004047890 */ /* 0x000fe4000ff3e03f */
[----:B------:R-:W-:Y:S02]  /*00d0*/  UIADD3.X UR7, URZ, UR5, URZ, UP0, !UPT ;  /* 0x000000053f077290 */ /* 0x000fe400087fe43f */
[----:B------:R-:W-:-:S07]  /*00e0*/  UIADD3.X UR5, URZ, UR5, URZ, UP1, !UPT ;  /* 0x000000053f057290 */ /* 0x000fce0008ffe43f */
[----:B------:R0:W-:Y:S02]  /*00f0*/  UTMACCTL.PF [UR6] ;  /* 0x00000000060079b9 */ /* 0x0001e40008040000 */
[----:B------:R0:W-:Y:S02]  /*0100*/  UTMACCTL.PF [UR4] ;  /* 0x00000000040079b9 */ /* 0x0001e40008040000 */
[----:B0-----:R-:W-:Y:S01]  /*0110*/  NOP ;  /* 0x0000000000007918 */ /* 0x001fe20000000000 */
.L_x_1:
[----:B------:R-:W-:Y:S05]  /*0120*/  BSYNC B0 ;  /* 0x0000000000007941 */ /* 0x000fea0003800000 */
.L_x_0:
[----:B------:R-:W0:Y:S02]  /*0130*/  SHFL.IDX PT, R3, R0, RZ, 0x1f ;  /* 0x00001fff00037589 */ /* 0x000e2400000e0000 */
[----:B0-----:R-:W-:-:S13]  /*0140*/  ISETP.NE.AND P0, PT, R3, RZ, PT ;  /* 0x000000ff0300720c */ /* 0x001fda0003f05270 */
[----:B------:R-:W-:Y:S05]  /*0150*/  @P0 BRA `(.L_x_2) ;  /* 0x00000000008c0947 */ /* 0x000fea0003800000 */
[----:B------:R-:W-:Y:S01]  /*0160*/  ELECT P0, URZ, PT ;  /* 0x00000000003f782f */ /* 0x000fe20003800000 */
[----:B------:R-:W-:-:S12]  /*0170*/  BSSY B0, `(.L_x_2) ;  /* 0x0000021000007945 */ /* 0x000fd80003800000 */
[----:B------:R-:W-:Y:S05]  /*0180*/  @!P0 BRA `(.L_x_3) ;  /* 0x00000000007c8947 */ /* 0x000fea0003800000 */
[----:B------:R-:W0:Y:S01]  /*0190*/  S2UR UR8, SR_CgaCtaId ;  /* 0x00000000000879c3 */ /* 0x000e220000008800 */
[----:B------:R-:W-:Y:S01]  /*01a0*/  UMOV UR4, 0x400 ;  /* 0x0000040000047882 */ /* 0x000fe20000000000 */
[----:B------:R-:W-:Y:S01]  /*01b0*/  UMOV UR5, 0x1 ;  /* 0x0000000100057882 */ /* 0x000fe20000000000 */
[----:B------:R-:W-:Y:S02]  /*01c0*/  UMOV UR6, 0x4 ;  /* 0x0000000400067882 */ /* 0x000fe40000000000 */
[----:B------:R-:W-:-:S04]  /*01d0*/  UIADD3 UR6, -UR6, 0x100000, URZ ;  /* 0x0010000006067890 */ /* 0x000fc8000fffe13f */
[----:B------:R-:W-:Y:S02]  /*01e0*/  USHF.L.U32 UR7, UR6, 0xb, URZ ;  /* 0x0000000b06077899 */ /* 0x000fe4000800063f */
[----:B------:R-:W-:Y:S02]  /*01f0*/  USHF.L.U32 UR6, UR6, 0x1, URZ ;  /* 0x0000000106067899 */ /* 0x000fe4000800063f */
[----:B0-----:R-:W-:Y:S02]  /*0200*/  ULEA UR8, UR8, UR4, 0x18 ;  /* 0x0000000408087291 */ /* 0x001fe4000f8ec03f */
[----:B------:R-:W-:-:S04]  /*0210*/  UIADD3 UR4, -UR5, 0x100000, URZ ;  /* 0x0010000005047890 */ /* 0x000fc8000fffe13f */
[----:B------:R-:W-:Y:S02]  /*0220*/  USHF.L.U32 UR5, UR4, 0xb, URZ ;  /* 0x0000000b04057899 */ /* 0x000fe4000800063f */
[----:B------:R-:W-:Y:S01]  /*0230*/  USHF.L.U32 UR4, UR4, 0x1, URZ ;  /* 0x0000000104047899 */ /* 0x000fe2000800063f */
[----:B------:R-:W0:Y:S11]  /*0240*/  FENCE.VIEW.ASYNC.S ;  /* 0x00000000000073c6 */ /* 0x000e360000000000 */
[----:B0-----:R0:W1:Y:S01]  /*0250*/  SYNCS.EXCH.64 URZ, [UR8], UR4 ;  /* 0x00000004083f75b2 */ /* 0x0010620008000100 */
[----:B------:R0:W2:Y:S01]  /*0260*/  SYNCS.EXCH.64 URZ, [UR8+0x48], UR6 ;  /* 0x00004806083f75b2 */ /* 0x0000a20008000100 */
[----:B------:R0:W3:Y:S01]  /*0270*/  SYNCS.EXCH.64 URZ, [UR8+0x8], UR4 ;  /* 0x00000804083f75b2 */ /* 0x0000e20008000100 */
[----:B------:R0:W4:Y:S01]  /*0280*/  SYNCS.EXCH.64 URZ, [UR8+0x50], UR6 ;  /* 0x00005006083f75b2 */ /* 0x0001220008000100 */
[----:B------:R0:W0:Y:S01]  /*0290*/  SYNCS.EXCH.64 URZ, [UR8+0x10], UR4 ;  /* 0x00001004083f75b2 */ /* 0x0000220008000100 */
        /* <DEDUP_REMOVED lines=13> */
[----:B------:R-:W-:Y:S01]  /*0370*/  NOP ;  /* 0x0000000000007918 */ /* 0x000fe20000000000 */
.L_x_3:
[----:B0-----:R-:W-:Y:S05]  /*0380*/  BSYNC B0 ;  /* 0x0000000000007941 */ /* 0x001fea0003800000 */
.L_x_2:
[----:B------:R-:W-:Y:S01]  /*0390*/  SHF.R.S32.HI R7, RZ, 0x1f, R18 ;  /* 0x0000001fff077819 */ /* 0x000fe20000011412 */
[----:B------:R-:W0:Y:S01]  /*03a0*/  SHFL.IDX PT, R0, R0, RZ, 0x1f ;  /* 0x00001fff00007589 */ /* 0x000e2200000e0000 */
[----:B------:R-:W5:Y:S01]  /*03b0*/  S2UR UR8, SR_CTAID.X ;  /* 0x00000000000879c3 */ /* 0x000f620000002500 */
[----:B------:R-:W-:Y:S02]  /*03c0*/  ELECT P0, URZ, PT ;  /* 0x00000000003f782f */ /* 0x000fe40003800000 */
[----:B------:R-:W-:Y:S01]  /*03d0*/  LEA.HI R7, R7, R18, RZ, 0x7 ;  /* 0x0000001207077211 */ /* 0x000fe200078f38ff */
[----:B------:R-:W1:Y:S01]  /*03e0*/  S2R R4, SR_CTAID.Y ;  /* 0x0000000000047919 */ /* 0x000e620000002600 */
[----:B------:R-:W-:Y:S01]  /*03f0*/  SHF.R.S32.HI R8, RZ, 0x1f, R3 ;  /* 0x0000001fff087819 */ /* 0x000fe20000011403 */
[----:B------:R-:W-:Y:S01]  /*0400*/  ULDC UR4, c[0x0][0x150] ;  /* 0x0000540000047ab9 */ /* 0x000fe20000000800 */
[----:B------:R-:W-:Y:S01]  /*0410*/  LOP3.LUT R7, R7, 0xffffff80, RZ, 0xc0, !PT ;  /* 0xffffff8007077812 */ /* 0x000fe200078ec0ff */
[----:B------:R-:W-:Y:S01]  /*0420*/  NOP ;  /* 0x0000000000007918 */ /* 0x000fe20000000000 */
[----:B------:R-:W-:Y:S01]  /*0430*/  LEA.HI R8, R8, R3, RZ, 0x2 ;  /* 0x0000000308087211 */ /* 0x000fe200078f10ff */
[----:B------:R-:W2:Y:S01]  /*0440*/  LDC R10, c[0x0][0x144] ;  /* 0x00005100ff0a7b82 */ /* 0x000ea20000000800 */
[----:B------:R-:W-:Y:S01]  /*0450*/  NOP ;  /* 0x0000000000007918 */ /* 0x000fe20000000000 */
[----:B------:R-:W-:Y:S01]  /*0460*/  IMAD.IADD R6, R18, 0x1, -R7 ;  /* 0x0000000112067824 */ /* 0x000fe200078e0a07 */
[----:B------:R-:W-:Y:S01]  /*0470*/  LOP3.LUT R8, R8, 0x3ffffffc, RZ, 0xc0, !PT ;  /* 0x3ffffffc08087812 */ /* 0x000fe200078ec0ff */
[----:B------:R-:W-:Y:S01]  /*0480*/  IMAD.MOV.U32 R23, RZ, RZ, 0x1 ;  /* 0x00000001ff177424 */ /* 0x000fe200078e00ff */
[----:B------:R-:W-:-:S02]  /*0490*/  ISETP.NE.AND P3, PT, R5, RZ, PT ;  /* 0x000000ff0500720c */ /* 0x000fc40003f65270 */
[----:B------:R-:W-:Y:S01]  /*04a0*/  SHF.R.S32.HI R7, RZ, 0x1f, R6 ;  /* 0x0000001fff077819 */ /* 0x000fe20000011406 */
[----:B------:R-:W-:Y:S01]  /*04b0*/  IMAD.IADD R8, R3, 0x1, -R8 ;  /* 0x0000000103087824 */ /* 0x000fe200078e0a08 */
[----:B------:R-:W3:Y:S02]  /*04c0*/  LDC R13, c[0x0][0x140] ;  /* 0x00005000ff0d7b82 */ /* 0x000ee40000000800 */
[----:B------:R-:W-:Y:S02]  /*04d0*/  LEA.HI R7, R7, R6, RZ, 0x3 ;  /* 0x0000000607077211 */ /* 0x000fe400078f18ff */
[----:B0-----:R-:W-:Y:S02]  /*04e0*/  ISETP.NE.OR P0, PT, R0, RZ, !P0 ;  /* 0x000000ff0000720c */ /* 0x001fe40004705670 */
[--C-:B------:R-:W-:Y:S02]  /*04f0*/  SHF.R.S32.HI R0, RZ, 0x3, R7.reuse ;  /* 0x00000003ff007819 */ /* 0x100fe40000011407 */
[----:B------:R-:W-:-:S02]  /*0500*/  SHF.R.S32.HI R7, RZ, 0x1f, R7 ;  /* 0x0000001fff077819 */ /* 0x000fc40000011407 */
[----:B-----5:R-:W-:Y:S02]  /*0510*/  I2FP.F32.U32 R9, UR8 ;  /* 0x0000000800097c45 */ /* 0x020fe40008201000 */
[----:B------:R-:W-:-:S03]  /*0520*/  LEA.HI R7, R7, R0, RZ, 0x2 ;  /* 0x0000000007077211 */ /* 0x000fc600078f10ff */
[----:B------:R-:W-:Y:S01]  /*0530*/  FMUL R9, R9, UR4 ;  /* 0x0000000409097c20 */ /* 0x000fe20008400000 */
[----:B------:R-:W-:Y:S01]  /*0540*/  LOP3.LUT R7, R7, 0xfffffffc, RZ, 0xc0, !PT ;  /* 0xfffffffc07077812 */ /* 0x000fe200078ec0ff */
[----:B------:R-:W-:Y:S01]  /*0550*/  VOTEU.ALL UP0, P0 ;  /* 0x00000000003f7886 */ /* 0x000fe20000000000 */
[----:B-1----:R-:W-:Y:S01]  /*0560*/  I2FP.F32.U32 R3, R4 ;  /* 0x0000000400037245 */ /* 0x002fe20000201000 */
[----:B------:R-:W-:Y:S01]  /*0570*/  ULDC UR4, c[0x0][0x154] ;  /* 0x0000550000047ab9 */ /* 0x000fe20000000800 */
[----:B------:R-:W-:Y:S01]  /*0580*/  VOTEU.ALL UP1, P0 ;  /* 0x00000000003f7886 */ /* 0x000fe20000020000 */
[----:B------:R-:W0:Y:S01]  /*0590*/  F2I.U32.TRUNC.NTZ R9, R9 ;  /* 0x0000000900097305 */ /* 0x000e22000020f000 */
[----:B------:R-:W-:Y:S01]  /*05a0*/  IMAD.IADD R7, R0, 0x1, -R7 ;  /* 0x0000000100077824 */ /* 0x000fe200078e0a07 */
[----:B------:R-:W1:Y:S01]  /*05b0*/  @!UP0 S2UR UR7, SR_CgaCtaId ;  /* 0x00000000000789c3 */ /* 0x000e620000008800 */
[----:B------:R-:W-:Y:S01]  /*05c0*/  FMUL R12, R3, UR4 ;  /* 0x00000004030c7c20 */ /* 0x000fe20008400000 */
[----:B------:R-:W-:Y:S01]  /*05d0*/  UMOV UR4, 0x20 ;  /* 0x0000002000047882 */ /* 0x000fe20000000000 */
[----:B------:R-:W-:Y:S01]  /*05e0*/  IMAD R8, R8, 0x4, R7 ;  /* 0x0000000408087824 */ /* 0x000fe200078e0207 */
[----:B------:R-:W-:Y:S01]  /*05f0*/  @!UP0 UMOV UR6, 0x400 ;  /* 0x0000040000068882 */ /* 0x000fe20000000000 */
[----:B------:R-:W-:-:S04]  /*0600*/  @!UP0 UIADD3 UR4, -UR4, 0x100000, URZ ;  /* 0x0010000004048890 */ /* 0x000fc8000fffe13f */
[----:B------:R-:W-:Y:S02]  /*0610*/  @!UP0 USHF.L.U32 UR5, UR4, 0xb, URZ ;  /* 0x0000000b04058899 */ /* 0x000fe4000800063f */
[----:B------:R-:W-:Y:S01]  /*0620*/  @!UP0 USHF.L.U32 UR4, UR4, 0x1, URZ ;  /* 0x0000000104048899 */ /* 0x000fe2000800063f */
[----:B---3--:R-:W-:Y:S01]  /*0630*/  ISETP.EQ.U32.AND P2, PT, R13, 0x1, PT ;  /* 0x000000010d00780c */ /* 0x008fe20003f42070 */
[----:B------:R-:W3:Y:S01]  /*0640*/  F2I.U32.TRUNC.NTZ R12, R12 ;  /* 0x0000000c000c7305 */ /* 0x000ee2000020f000 */
[----:B------:R-:W-:Y:S01]  /*0650*/  LEA.HI R0, R8, R8, RZ, 0x1 ;  /* 0x0000000808007211 */ /* 0x000fe200078f08ff */
[----:B------:R-:W5:Y:S03]  /*0660*/  LDC R7, c[0x0][0x148] ;  /* 0x00005200ff077b82 */ /* 0x000f660000000800 */
[----:B------:R-:W-:Y:S01]  /*0670*/  LOP3.LUT R11, R0, 0xfffffffe, RZ, 0xc0, !PT ;  /* 0xfffffffe000b7812 */ /* 0x000fe200078ec0ff */
[----:B0-----:R-:W-:Y:S01]  /*0680*/  IMAD.MOV R15, RZ, RZ, -R9 ;  /* 0x000000ffff0f7224 */ /* 0x001fe200078e0a09 */
[----:B------:R-:W-:-:S03]  /*0690*/  SHF.R.S32.HI R9, RZ, 0x1f, R2 ;  /* 0x0000001fff097819 */ /* 0x000fc60000011402 */
[----:B--2---:R-:W-:Y:S01]  /*06a0*/  IMAD R3, R10, R15, UR8 ;  /* 0x000000080a037e24 */ /* 0x004fe2000f8e020f */
[----:B------:R-:W-:Y:S01]  /*06b0*/  LEA.HI R9, R9, R2, RZ, 0x2 ;  /* 0x0000000209097211 */ /* 0x000fe200078f10ff */
[C---:B------:R-:W-:Y:S02]  /*06c0*/  IMAD.IADD R0, R8.reuse, 0x1, -R11 ;  /* 0x0000000108007824 */ /* 0x040fe400078e0a0b */
[----:B------:R-:W-:Y:S01]  /*06d0*/  IMAD.SHL.U32 R11, R8, 0x4, RZ ;  /* 0x00000004080b7824 */ /* 0x000fe200078e00ff */
[----:B------:R-:W-:Y:S01]  /*06e0*/  LOP3.LUT R9, R9, 0xfffffffc, RZ, 0xc0, !PT ;  /* 0xfffffffc09097812 */ /* 0x000fe200078ec0ff */
[----:B---3--:R-:W-:Y:S01]  /*06f0*/  IMAD.MOV R24, RZ, RZ, -R12 ;  /* 0x000000ffff187224 */ /* 0x008fe200078e0a0c */
[----:B------:R-:W-:Y:S01]  /*0700*/  ISETP.NE.AND P4, PT, R0, R3, PT ;  /* 0x000000030000720c */ /* 0x000fe20003f85270 */
[----:B-1----:R-:W-:Y:S01]  /*0710*/  @!UP0 ULEA UR6, UR7, UR6, 0x18 ;  /* 0x0000000607068291 */ /* 0x002fe2000f8ec03f */
[----:B------:R-:W-:Y:S01]  /*0720*/  LOP3.LUT R22, R8, 0xc, R11, 0x78, !PT ;  /* 0x0000000c08167812 */ /* 0x000fe200078e780b */
[----:B------:R-:W-:Y:S01]  /*0730*/  IMAD.IADD R0, R2, 0x1, -R9 ;  /* 0x0000000102007824 */ /* 0x000fe200078e0a09 */
[----:B------:R-:W-:Y:S01]  /*0740*/  VOTEU.ALL UP0, P0 ;  /* 0x00000000003f7886 */ /* 0x000fe20000000000 */
[----:B------:R-:W-:Y:S01]  /*0750*/  LOP3.LUT P0, RZ, R6, 0x7, RZ, 0xc0, !PT ;  /* 0x0000000706ff7812 */ /* 0x000fe2000780c0ff */
[----:B------:R-:W-:-:S02]  /*0760*/  VIADD R6, R5, 0xffffffff ;  /* 0xffffffff05067836 */ /* 0x000fc40000000000 */
[----:B------:R-:W-:Y:S01]  /*0770*/  ISETP.NE.AND P1, PT, R0, 0x3, PT ;  /* 0x000000030000780c */ /* 0x000fe20003f25270 */
[----:B-----5:R-:W-:Y:S01]  /*0780*/  IMAD R9, R7, R24, R4 ;  /* 0x0000001807097224 */ /* 0x020fe200078e0204 */
[----:B------:R-:W-:Y:S02]  /*0790*/  ISETP.LT.U32.AND P0, PT, R22, 0x2, !P0 ;  /* 0x000000021600780c */ /* 0x000fe40004701070 */
[----:B------:R-:W-:Y:S01]  /*07a0*/  ISETP.EQ.OR P1, PT, R0, RZ, !P1 ;  /* 0x000000ff0000720c */ /* 0x000fe20004f22670 */
[----:B------:R-:W0:Y:S02]  /*07b0*/  FENCE.VIEW.ASYNC.S ;  /* 0x00000000000073c6 */ /* 0x000e240000000000 */
[----:B0-----:R0:W1:Y:S01]  /*07c0*/  @!UP0 SYNCS.EXCH.64 URZ, [UR6+0xa0], UR4 ;  /* 0x0000a004063f85b2 */ /* 0x0010620008000100 */
[----:B------:R-:W-:Y:S02]  /*07d0*/  @P4 LEA.HI R2, R22, R22, RZ, 0x1 ;  /* 0x0000001616024211 */ /* 0x000fe400078f08ff */
[----:B------:R-:W-:-:S02]  /*07e0*/  ISETP.EQ.AND P1, PT, R5, RZ, P1 ;  /* 0x000000ff0500720c */ /* 0x000fc40000f22270 */
[----:B------:R-:W-:Y:S02]  /*07f0*/  @P4 SHF.R.S32.HI R2, RZ, 0x1, R2 ;  /* 0x00000001ff024819 */ /* 0x000fe40000011402 */
[----:B------:R-:W-:Y:S02]  /*0800*/  ISETP.GE.U32.AND P6, PT, R6, 0x2, PT ;  /* 0x000000020600780c */ /* 0x000fe40003fc6070 */
[----:B------:R-:W-:Y:S02]  /*0810*/  @P4 ISETP.NE.AND P5, PT, R2, R9, PT ;  /* 0x000000090200420c */ /* 0x000fe40003fa5270 */
[----:B------:R-:W-:Y:S02]  /*0820*/  SEL R2, RZ, 0x1, !P0 ;  /* 0x00000001ff027807 */ /* 0x000fe40004000000 */
[----:B------:R-:W-:Y:S02]  /*0830*/  @P4 SEL R23, RZ, 0x1, P5 ;  /* 0x00000001ff174807 */ /* 0x000fe40002800000 */
[----:B------:R-:W-:Y:S01]  /*0840*/  SEL R19, RZ, 0x1, !P1 ;  /* 0x00000001ff137807 */ /* 0x000fe20004800000 */
[----:B------:R0:W2:Y:S01]  /*0850*/  @!UP1 SYNCS.EXCH.64 URZ, [UR6+0xa8], UR4 ;  /* 0x0000a804063f95b2 */ /* 0x0000a20008000100 */
[----:B------:R-:W-:Y:S01]  /*0860*/  LOP3.LUT R23, R23, R2, RZ, 0xc0, !PT ;  /* 0x0000000217177212 */ /* 0x000fe200078ec0ff */
[----:B------:R-:W-:Y:S01]  /*0870*/  NOP ;  /* 0x0000000000007918 */ /* 0x000fe20000000000 */
[----:B------:R-:W-:Y:S01]  /*0880*/  SEL R19, R19, 0x2, P6 ;  /* 0x0000000213137807 */ /* 0x000fe20003000000 */
[----:B------:R-:W-:Y:S06]  /*0890*/  @!P2 BRA `(.L_x_4) ;  /* 0x000000000008a947 */ /* 0x000fec0003800000 */
[----:B-12-4-:R-:W-:Y:S01]  /*08a0*/  UCGABAR_ARV ;  /* 0x00000000000079c7 */ /* 0x016fe20008000000 */
[----:B------:R-:W-:Y:S05]  /*08b0*/  BRA `(.L_x_5) ;  /* 0x0000000000047947 */ /* 0x000fea0003800000 */
.L_x_4:
[----:B-12-4-:R-:W-:Y:S01]  /*08c0*/  NOP ;  /* 0x0000000000007918 */ /* 0x016fe20000000000 */
.L_x_5:
[----:B------:R-:W1:Y:S01]  /*08d0*/  LDC R2, c[0x0][0x65c] ;  /* 0x00019700ff027b82 */ /* 0x000e620000000800 */
[----:B------:R-:W-:Y:S02]  /*08e0*/  IMAD.U32 R8, RZ, RZ, UR8 ;  /* 0x00000008ff087e24 */ /* 0x000fe4000f8e00ff */
[----:B------:R-:W-:Y:S01]  /*08f0*/  IMAD.MOV.U32 R9, RZ, RZ, RZ ;  /* 0x000000ffff097224 */ /* 0x000fe200078e00ff */
[----:B-1----:R-:W-:-:S04]  /*0900*/  ISETP.NE.AND P1, PT, R2, 0x1, PT ;  /* 0x000000010200780c */ /* 0x002fc80003f25270 */
[----:B------:R-:W-:-:S09]  /*0910*/  P2R R5, PR, RZ, 0x2 ;  /* 0x00000002ff057803 */ /* 0x000fd20000000000 */
[----:B------:R-:W1:Y:S01]  /*0920*/  @P1 LDC R17, c[0x0][0x10] ;  /* 0x00000400ff111b82 */ /* 0x000e620000000800 */
[----:B------:R-:W-:Y:S02]  /*0930*/  @P1 IMAD.MOV.U32 R5, RZ, RZ, RZ ;  /* 0x000000ffff051224 */ /* 0x000fe400078e00ff */
[----:B------:R-:W-:-:S05]  /*0940*/  @P1 IMAD.MOV.U32 R13, RZ, RZ, RZ ;  /* 0x000000ffff0d1224 */ /* 0x000fca00078e00ff */
[----:B------:R-:W2:Y:S01]  /*0950*/  @!P1 LDC R11, c[0x0][0xc] ;  /* 0x00000300ff0b9b82 */ /* 0x000ea20000000800 */
[----:B-1----:R-:W-:-:S04]  /*0960*/  @P1 IMAD.WIDE.U32 R16, R17, UR8, R4 ;  /* 0x0000000811101c25 */ /* 0x002fc8000f8e0004 */
[----:B------:R-:W-:Y:S02]  /*0970*/  @P1 IMAD.IADD R17, R17, 0x1, R13 ;  /* 0x0000000111111824 */ /* 0x000fe400078e020d */
[----:B--2---:R-:W-:-:S04]  /*0980*/  @!P1 IMAD.WIDE.U32 R8, R4, R11, R8 ;  /* 0x0000000b04089225 */ /* 0x004fc800078e0008 */
[----:B------:R-:W-:Y:S02]  /*0990*/  @!P1 IMAD.MOV.U32 R16, RZ, RZ, R8 ;  /* 0x000000ffff109224 */ /* 0x000fe400078e0008 */
[----:B------:R-:W-:Y:S01]  /*09a0*/  @!P1 IMAD.MOV.U32 R17, RZ, RZ, R9 ;  /* 0x000000ffff119224 */ /* 0x000fe200078e0009 */
[----:B------:R-:W-:Y:S06]  /*09b0*/  @!P2 BRA `(.L_x_6) ;  /* 0x00000000000ca947 */ /* 0x000fec0003800000 */
[----:B------:R-:W-:Y:S01]  /*09c0*/  UCGABAR_WAIT ;  /* 0x0000000000007dc7 */ /* 0x000fe20008000000 */
[----:B------:R-:W-:Y:S01]  /*09d0*/  CCTL.IVALL ;  /* 0x00000000ff00798f */ /* 0x000fe20002000000 */
[----:B------:R-:W-:Y:S05]  /*09e0*/  BRA `(.L_x_7) ;  /* 0x0000000000047947 */ /* 0x000fea0003800000 */
.L_x_6:
[----:B------:R-:W-:Y:S06]  /*09f0*/  BAR.SYNC.DEFER_BLOCKING 0x0 ;  /* 0x0000000000007b1d */ /* 0x000fec0000010000 */
.L_x_7:
[----:B------:R-:W-:Y:S05]  /*0a00*/  @!P3 BRA `(.L_x_8) ;  /* 0x000000380084b947 */ /* 0x000fea0003800000 */
[----:B------:R-:W-:-:S13]  /*0a10*/  ISETP.GT.U32.AND P0, PT, R6, 0x1, PT ;  /* 0x000000010600780c */ /* 0x000fda0003f04070 */
[----:B0-----:R-:W-:Y:S05]  /*0a20*/  @P0 EXIT ;  /* 0x000000000000094d */ /* 0x001fea0003800000 */
[----:B------:R-:W-:Y:S01]  /*0a30*/  ULDC.64 UR4, c[0x0][0x650] ;  /* 0x0001940000047ab9 */ /* 0x000fe20000000a00 */
[----:B------:R-:W-:Y:S01]  /*0a40*/  PRMT R0, RZ, 0x7610, R0 ;  /* 0x00007610ff007816 */ /* 0x000fe20000000000 */
[----:B------:R-:W-:Y:S01]  /*0a50*/  IMAD.MOV.U32 R59, RZ, RZ, -0x1 ;  /* 0xffffffffff3b7424 */ /* 0x000fe200078e00ff */
[----:B------:R-:W-:Y:S01]  /*0a60*/  ISETP.GE.U32.AND P0, PT, R16, UR4, PT ;  /* 0x0000000410007c0c */ /* 0x000fe2000bf06070 */
[----:B------:R-:W-:Y:S02]  /*0a70*/  IMAD.MOV.U32 R60, RZ, RZ, -0x1 ;  /* 0xffffffffff3c7424 */ /* 0x000fe400078e00ff */
[----:B------:R-:W-:Y:S01]  /*0a80*/  IMAD.MOV.U32 R61, RZ, RZ, -0x1 ;  /* 0xffffffffff3d7424 */ /* 0x000fe200078e00ff */
[----:B------:R-:W-:-:S13]  /*0a90*/  ISETP.GE.U32.AND.EX P0, PT, R17, UR5, PT, P0 ;  /* 0x0000000511007c0c */ /* 0x000fda000bf06100 */
[----:B------:R-:W-:Y:S05]  /*0aa0*/  @P0 BRA `(.L_x_9) ;  /* 0x0000000400280947 */ /* 0x000fea0003800000 */
[----:B------:R-:W0:Y:S01]  /*0ab0*/  LDC.64 R20, c[0x0][0x628] ;  /* 0x00018a00ff147b82 */ /* 0x000e220000000a00 */
[----:B------:R-:W-:Y:S02]  /*0ac0*/  IMAD.MOV.U32 R8, RZ, RZ, R16 ;  /* 0x000000ffff087224 */ /* 0x000fe400078e0010 */
[----:B------:R-:W-:-:S05]  /*0ad0*/  IMAD.MOV.U32 R9, RZ, RZ, R17 ;  /* 0x000000ffff097224 */ /* 0x000fca00078e0011 */
[----:B------:R-:W1:Y:S08]  /*0ae0*/  LDC R0, c[0x0][0x630] ;  /* 0x00018c00ff007b82 */ /* 0x000e700000000800 */
[----:B------:R-:W2:Y:S01]  /*0af0*/  LDC.64 R26, c[0x0][0x620] ;  /* 0x00018800ff1a7b82 */ /* 0x000ea20000000a00 */
[----:B0-----:R-:W-:-:S04]  /*0b00*/  ISETP.NE.U32.AND P0, PT, R20, RZ, PT ;  /* 0x000000ff1400720c */ /* 0x001fc80003f05070 */
[----:B------:R-:W-:-:S13]  /*0b10*/  ISETP.NE.AND.EX P0, PT, R21, RZ, PT, P0 ;  /* 0x000000ff1500720c */ /* 0x000fda0003f05300 */
[----:B-12---:R-:W-:Y:S05]  /*0b20*/  @!P0 BRA `(.L_x_10) ;  /* 0x0000000000288947 */ /* 0x006fea0003800000 */
[----:B------:R-:W0:Y:S02]  /*0b30*/  LDC R13, c[0x0][0x634] ;  /* 0x00018d00ff0d7b82 */ /* 0x000e240000000800 */
[----:B0-----:R-:W-:-:S05]  /*0b40*/  IADD3 R13, P0, R16, R13, RZ ;  /* 0x0000000d100d7210 */ /* 0x001fca0007f1e0ff */
[----:B------:R-:W-:-:S04]  /*0b50*/  IMAD.X R15, RZ, RZ, R17, P0 ;  /* 0x000000ffff0f7224 */ /* 0x000fc800000e0611 */
[----:B------:R-:W-:-:S04]  /*0b60*/  IMAD.WIDE.U32 R8, R15, R20, RZ ;  /* 0x000000140f087225 */ /* 0x000fc800078e00ff */
[----:B------:R-:W-:-:S04]  /*0b70*/  IMAD.WIDE.U32 R10, P0, R13, R21, R8 ;  /* 0x000000150d0a7225 */ /* 0x000fc80007800008 */
[----:B------:R-:W-:-:S04]  /*0b80*/  IMAD.WIDE.U32 R8, R13, R20, RZ ;  /* 0x000000140d087225 */ /* 0x000fc800078e00ff */
[----:B------:R-:W-:Y:S01]  /*0b90*/  IMAD.X R13, RZ, RZ, RZ, P0 ;  /* 0x000000ffff0d7224 */ /* 0x000fe200000e06ff */
[----:B------:R-:W-:Y:S01]  /*0ba0*/  IADD3 RZ, P0, R9, R10, RZ ;  /* 0x0000000a09ff7210 */ /* 0x000fe20007f1e0ff */
[----:B------:R-:W-:-:S04]  /*0bb0*/  IMAD.MOV.U32 R12, RZ, RZ, R11 ;  /* 0x000000ffff0c7224 */ /* 0x000fc800078e000b */
[----:B------:R-:W-:-:S08]  /*0bc0*/  IMAD.WIDE.U32.X R8, R15, R21, R12, P0 ;  /* 0x000000150f087225 */ /* 0x000fd000000e040c */
.L_x_10:
[----:B------:R-:W0:Y:S01]  /*0bd0*/  LDC.64 R20, c[0x0][0x640] ;  /* 0x00019000ff147b82 */ /* 0x000e220000000a00 */
[--C-:B------:R-:W-:Y:S01]  /*0be0*/  SHF.R.U64 R61, R8, R0, R9.reuse ;  /* 0x00000000083d7219 */ /* 0x100fe20000001209 */
[----:B------:R-:W-:Y:S01]  /*0bf0*/  IMAD R28, R7, R24, R4 ;  /* 0x00000018071c7224 */ /* 0x000fe200078e0204 */
[----:B------:R-:W-:Y:S01]  /*0c00*/  SHF.R.U32.HI R0, RZ, R0, R9 ;  /* 0x00000000ff007219 */ /* 0x000fe20000011609 */
[----:B------:R-:W-:Y:S01]  /*0c10*/  IMAD.MOV.U32 R25, RZ, RZ, 0x1 ;  /* 0x00000001ff197424 */ /* 0x000fe200078e00ff */
[----:B------:R-:W-:-:S03]  /*0c20*/  IADD3 R5, P0, RZ, -R61, RZ ;  /* 0x8000003dff057210 */ /* 0x000fc60007f1e0ff */
[----:B------:R-:W1:Y:S02]  /*0c30*/  LDC R6, c[0x0][0x618] ;  /* 0x00018600ff067b82 */ /* 0x000e640000000800 */
[----:B------:R-:W-:-:S04]  /*0c40*/  IMAD.X R9, RZ, RZ, ~R0, P0 ;  /* 0x000000ffff097224 */ /* 0x000fc800000e0e00 */
[-C--:B------:R-:W-:Y:S02]  /*0c50*/  IMAD R0, R9, R26.reuse, RZ ;  /* 0x0000001a09007224 */ /* 0x080fe400078e02ff */
[----:B------:R-:W2:Y:S01]  /*0c60*/  LDC R11, c[0x0][0x608] ;  /* 0x00018200ff0b7b82 */ /* 0x000ea20000000800 */
[----:B------:R-:W-:-:S04]  /*0c70*/  IMAD.WIDE.U32 R8, R5, R26, R16 ;  /* 0x0000001a05087225 */ /* 0x000fc800078e0010 */
[----:B------:R-:W-:-:S03]  /*0c80*/  IMAD R5, R5, R27, R0 ;  /* 0x0000001b05057224 */ /* 0x000fc600078e0200 */
[----:B------:R-:W3:Y:S01]  /*0c90*/  LDC R12, c[0x0][0x658] ;  /* 0x00019600ff0c7b82 */ /* 0x000ee20000000800 */
[----:B0-----:R-:W-:Y:S01]  /*0ca0*/  ISETP.NE.U32.AND P0, PT, R20, RZ, PT ;  /* 0x000000ff1400720c */ /* 0x001fe20003f05070 */
[----:B------:R-:W-:Y:S02]  /*0cb0*/  IMAD.IADD R5, R9, 0x1, R5 ;  /* 0x0000000109057824 */ /* 0x000fe400078e0205 */
[----:B------:R-:W-:Y:S01]  /*0cc0*/  IMAD.MOV.U32 R9, RZ, RZ, -0x1 ;  /* 0xffffffffff097424 */ /* 0x000fe200078e00ff */
[----:B------:R-:W-:-:S03]  /*0cd0*/  ISETP.NE.AND.EX P0, PT, R21, RZ, PT, P0 ;  /* 0x000000ff1500720c */ /* 0x000fc60003f05300 */
[----:B------:R-:W0:Y:S01]  /*0ce0*/  LDC R15, c[0x0][0x600] ;  /* 0x00018000ff0f7b82 */ /* 0x000e220000000800 */
[-CC-:B-1----:R-:W-:Y:S02]  /*0cf0*/  SHF.R.U64 R13, R8, R6.reuse, R5.reuse ;  /* 0x00000006080d7219 */ /* 0x182fe40000001205 */
[----:B------:R-:W-:-:S05]  /*0d00*/  SHF.R.U32.HI R0, RZ, R6, R5 ;  /* 0x00000006ff007219 */ /* 0x000fca0000011605 */
[----:B------:R-:W1:Y:S01]  /*0d10*/  LDC R14, c[0x0][0x648] ;  /* 0x00019200ff0e7b82 */ /* 0x000e620000000800 */
[-CC-:B--2---:R-:W-:Y:S02]  /*0d20*/  SHF.R.U64 R29, R13, R11.reuse, R0.reuse ;  /* 0x0000000b0d1d7219 */ /* 0x184fe40000001200 */
[----:B------:R-:W-:-:S05]  /*0d30*/  SHF.R.U32.HI R5, RZ, R11, R0 ;  /* 0x0000000bff057219 */ /* 0x000fca0000011600 */
[----:B------:R-:W2:Y:S01]  /*0d40*/  LDC R26, c[0x0][0x638] ;  /* 0x00018e00ff1a7b82 */ /* 0x000ea20000000800 */
[-CC-:B---3--:R-:W-:Y:S02]  /*0d50*/  SHF.R.U64 R24, R29, R12.reuse, R5.reuse ;  /* 0x0000000c1d187219 */ /* 0x188fe40000001205 */
[-C--:B------:R-:W-:Y:S02]  /*0d60*/  SHF.L.U32 R0, R9, R12.reuse, RZ ;  /* 0x0000000c09007219 */ /* 0x080fe400000006ff */
[----:B------:R-:W-:Y:S01]  /*0d70*/  SHF.R.U32.HI R5, RZ, R12, R5 ;  /* 0x0000000cff057219 */ /* 0x000fe20000011605 */
[----:B------:R-:W-:Y:S01]  /*0d80*/  IMAD.MOV.U32 R4, RZ, RZ, R24 ;  /* 0x000000ffff047224 */ /* 0x000fe200078e0018 */
[----:B------:R-:W-:Y:S01]  /*0d90*/  LOP3.LUT R10, RZ, R0, RZ, 0x33, !PT ;  /* 0x00000000ff0a7212 */ /* 0x000fe200078e33ff */
[----:B------:R-:W3:Y:S01]  /*0da0*/  LDC R27, c[0x0][0x610] ;  /* 0x00018400ff1b7b82 */ /* 0x000ee20000000800 */
[----:B------:R-:W-:Y:S05]  /*0db0*/  @!P0 BRA `(.L_x_11) ;  /* 0x0000000000288947 */ /* 0x000fea0003800000 */
[----:B------:R-:W4:Y:S02]  /*0dc0*/  LDC R9, c[0x0][0x64c] ;  /* 0x00019300ff097b82 */ /* 0x000f240000000800 */
[----:B----4-:R-:W-:-:S05]  /*0dd0*/  IADD3 R9, P0, R24, R9, RZ ;  /* 0x0000000918097210 */ /* 0x010fca0007f1e0ff */
        /* <DEDUP_REMOVED lines=8> */
.L_x_11:
[----:B-1----:R-:W-:Y:S01]  /*0e60*/  SHF.R.U64 R4, R4, R14, R5 ;  /* 0x0000000e04047219 */ /* 0x002fe20000001205 */
[----:B0-----:R-:W-:Y:S01]  /*0e70*/  VIADD R6, R15, 0xffffffff ;  /* 0xffffffff0f067836 */ /* 0x001fe20000000000 */
[----:B------:R-:W-:Y:S02]  /*0e80*/  SHF.L.U32 R0, R25, R12, RZ ;  /* 0x0000000c19007219 */ /* 0x000fe400000006ff */
[----:B------:R-:W-:Y:S01]  /*0e90*/  LOP3.LUT R5, R29, R10, RZ, 0xc0, !PT ;  /* 0x0000000a1d057212 */ /* 0x000fe200078ec0ff */
[----:B------:R-:W-:Y:S01]  /*0ea0*/  IMAD.MOV R7, RZ, RZ, -R4 ;  /* 0x000000ffff077224 */ /* 0x000fe200078e0a04 */
[----:B------:R-:W-:Y:S02]  /*0eb0*/  SEL R3, R3, R28, !P1 ;  /* 0x0000001c03037207 */ /* 0x000fe40004800000 */
[----:B------:R-:W-:Y:S01]  /*0ec0*/  LOP3.LUT R6, R13, R6, RZ, 0xc0, !PT ;  /* 0x000000060d067212 */ /* 0x000fe200078ec0ff */
[----:B------:R-:W-:Y:S02]  /*0ed0*/  IMAD R4, R0, R4, R5 ;  /* 0x0000000400047224 */ /* 0x000fe400078e0205 */
[----:B--2---:R-:W-:-:S02]  /*0ee0*/  IMAD R0, R7, R26, R24 ;  /* 0x0000001a07007224 */ /* 0x004fc400078e0218 */
[----:B---3--:R-:W-:Y:S02]  /*0ef0*/  IMAD R3, R4, R27, R3 ;  /* 0x0000001b04037224 */ /* 0x008fe400078e0203 */
[----:B------:R-:W-:Y:S02]  /*0f00*/  IMAD.MOV.U32 R5, RZ, RZ, 0x1 ;  /* 0x00000001ff057424 */ /* 0x000fe400078e00ff */
[----:B------:R-:W-:-:S03]  /*0f10*/  IMAD R4, R0, R15, R6 ;  /* 0x0000000f00047224 */ /* 0x000fc600078e0206 */
[----:B------:R-:W-:Y:S02]  /*0f20*/  PRMT R0, R5, 0x7610, R0 ;  /* 0x0000761005007816 */ /* 0x000fe40000000000 */
[----:B------:R-:W-:Y:S02]  /*0f30*/  SEL R60, R4, R3, !P1 ;  /* 0x00000003043c7207 */ /* 0x000fe40004800000 */
[----:B------:R-:W-:-:S07]  /*0f40*/  SEL R59, R3, R4, !P1 ;  /* 0x00000004033b7207 */ /* 0x000fce0004800000 */
.L_x_9:
[----:B------:R-:W-:-:S08]  /*0f50*/  NOP ;  /* 0x0000000000007918 */ /* 0x000fd00000000000 */
[----:B------:R-:W0:Y:S02]  /*0f60*/  USETMAXREG.TRY_ALLOC.CTAPOOL UP0, 0xe8 ;  /* 0x000000e8000079c8 */ /* 0x000e240008000600 */
[----:B0-----:R-:W-:-:S13]  /*0f70*/  PLOP3.LUT P0, PT, PT, PT, UP0, 0x80, 0x0 ;  /* 0x000000000000781c */ /* 0x001fda0003f0f008 */
[----:B------:R-:W-:Y:S05]  /*0f80*/  @!P0 BRA `(.L_x_9) ;  /* 0xfffffffc00f08947 */ /* 0x000fea000383ffff */
[----:B------:R-:W-:Y:S01]  /*0f90*/  ULDC.64 UR4, c[0x0][0x598] ;  /* 0x0001660000047ab9 */ /* 0x000fe20000000a00 */
[----:B------:R-:W-:Y:S01]  /*0fa0*/  ULDC.64 UR36, c[0x0][0x208] ;  /* 0x0000820000247ab9 */ /* 0x000fe20000000a00 */
[----:B------:R-:W-:-:S04]  /*0fb0*/  ISETP.NE.U32.AND P0, PT, RZ, UR4, PT ;  /* 0x00000004ff007c0c */ /* 0x000fc8000bf05070 */
[----:B------:R-:W-:-:S13]  /*0fc0*/  ISETP.NE.AND.EX P0, PT, RZ, UR5, PT, P0 ;  /* 0x00000005ff007c0c */ /* 0x000fda000bf05300 */
[----:B------:R-:W-:Y:S05]  /*0fd0*/  @!P0 BRA `(.L_x_12) ;  /* 0x00000000001c8947 */ /* 0x000fea0003800000 */
[----:B------:R-:W0:Y:S02]  /*0fe0*/  LDC.64 R4, c[0x0][0x598] ;  /* 0x00016600ff047b82 */ /* 0x000e240000000a00 */
[----:B0-----:R-:W2:Y:S02]  /*0ff0*/  LDG.E.64 R4, desc[UR36][R4.64] ;  /* 0x0000002404047981 */ /* 0x001ea4000c1e1b00 */
[----:B--2---:R-:W-:-:S04]  /*1000*/  ISETP.NE.U32.AND P0, PT, R4, RZ, PT ;  /* 0x000000ff0400720c */ /* 0x004fc80003f05070 */
[----:B------:R-:W-:-:S13]  /*1010*/  ISETP.NE.AND.EX P0, PT, R5, RZ, PT, P0 ;  /* 0x000000ff0500720c */ /* 0x000fda0003f05300 */
[----:B------:R-:W-:Y:S05]  /*1020*/  @!P0 BRA `(.L_x_12) ;  /* 0x0000000000088947 */ /* 0x000fea0003800000 */
[----:B------:R0:W5:Y:S01]  /*1030*/  LD.E R56, desc[UR36][R4.64] ;  /* 0x0000002404387980 */ /* 0x000162000c101900 */
[----:B------:R-:W-:Y:S05]  /*1040*/  BRA `(.L_x_13) ;  /* 0x0000000000247947 */ /* 0x000fea0003800000 */
.L_x_12:
[----:B------:R-:W-:Y:S02]  /*1050*/  ULDC.64 UR4, c[0x0][0x588] ;  /* 0x0001620000047ab9 */ /* 0x000fe40000000a00 */
[----:B------:R-:W-:-:S04]  /*1060*/  ISETP.NE.U32.AND P0, PT, RZ, UR4, PT ;  /* 0x00000004ff007c0c */ /* 0x000fc8000bf05070 */
[----:B------:R-:W-:-:S13]  /*1070*/  ISETP.NE.AND.EX P0, PT, RZ, UR5, PT, P0 ;  /* 0x00000005ff007c0c */ /* 0x000fda000bf05300 */
[----:B------:R-:W-:Y:S05]  /*1080*/  @!P0 BRA `(.L_x_14) ;  /* 0x00000000000c8947 */ /* 0x000fea0003800000 */
[----:B------:R-:W0:Y:S02]  /*1090*/  LDC.64 R56, c[0x0][0x588] ;  /* 0x00016200ff387b82 */ /* 0x000e240000000a00 */
[----:B0-----:R1:W5:Y:S01]  /*10a0*/  LDG.E R56, desc[UR36][R56.64] ;  /* 0x0000002438387981 */ /* 0x001362000c1e1900 */
[----:B------:R-:W-:Y:S05]  /*10b0*/  BRA `(.L_x_13) ;  /* 0x0000000000087947 */ /* 0x000fea0003800000 */
.L_x_14:
[----:B------:R-:W-:Y:S02]  /*10c0*/  ULDC UR4, c[0x0][0x580] ;  /* 0x0001600000047ab9 */ /* 0x000fe40000000800 */
[----:B------:R-:W-:-:S07]  /*10d0*/  IMAD.U32 R56, RZ, RZ, UR4 ;  /* 0x00000004ff387e24 */ /* 0x000fce000f8e00ff */
.L_x_13:
[----:B------:R-:W-:Y:S02]  /*10e0*/  ULDC.64 UR4, c[0x0][0x5a0] ;  /* 0x0001680000047ab9 */ /* 0x000fe40000000a00 */
[----:B------:R-:W-:-:S04]  /*10f0*/  ISETP.NE.U32.AND P0, PT, RZ, UR4, PT ;  /* 0x00000004ff007c0c */ /* 0x000fc8000bf05070 */
[----:B------:R-:W-:-:S13]  /*1100*/  ISETP.NE.AND.EX P0, PT, RZ, UR5, PT, P0 ;  /* 0x00000005ff007c0c */ /* 0x000fda000bf05300 */
[----:B------:R-:W-:Y:S05]  /*1110*/  @!P0 BRA `(.L_x_15) ;  /* 0x00000000001c8947 */ /* 0x000fea0003800000 */
[----:B0-----:R-:W0:Y:S02]  /*1120*/  LDC.64 R4, c[0x0][0x5a0] ;  /* 0x00016800ff047b82 */ /* 0x001e240000000a00 */
[----:B0-----:R-:W2:Y:S02]  /*1130*/  LDG.E.64 R4, desc[UR36][R4.64] ;  /* 0x0000002404047981 */ /* 0x001ea4000c1e1b00 */
[----:B--2---:R-:W-:-:S04]  /*1140*/  ISETP.NE.U32.AND P0, PT, R4, RZ, PT ;  /* 0x000000ff0400720c */ /* 0x004fc80003f05070 */
[----:B------:R-:W-:-:S13]  /*1150*/  ISETP.NE.AND.EX P0, PT, R5, RZ, PT, P0 ;  /* 0x000000ff0500720c */ /* 0x000fda0003f05300 */
[----:B------:R-:W-:Y:S05]  /*1160*/  @!P0 BRA `(.L_x_15) ;  /* 0x0000000000088947 */ /* 0x000fea0003800000 */
[----:B-1----:R0:W5:Y:S01]  /*1170*/  LD.E R57, desc[UR36][R4.64] ;  /* 0x0000002404397980 */ /* 0x002162000c101900 */
[----:B------:R-:W-:Y:S05]  /*1180*/  BRA `(.L_x_16) ;  /* 0x0000000000247947 */ /* 0x000fea0003800000 */
.L_x_15:
[----:B------:R-:W-:Y:S02]  /*1190*/  ULDC.64 UR4, c[0x0][0x590] ;  /* 0x0001640000047ab9 */ /* 0x000fe40000000a00 */
[----:B------:R-:W-:-:S04]  /*11a0*/  ISETP.NE.U32.AND P0, PT, RZ, UR4, PT ;  /* 0x00000004ff007c0c */ /* 0x000fc8000bf05070 */
[----:B------:R-:W-:-:S13]  /*11b0*/  ISETP.NE.AND.EX P0, PT, RZ, UR5, PT, P0 ;  /* 0x00000005ff007c0c */ /* 0x000fda000bf05300 */
[----:B------:R-:W-:Y:S05]  /*11c0*/  @!P0 BRA `(.L_x_17) ;  /* 0x00000000000c8947 */ /* 0x000fea0003800000 */
[----:B0-----:R-:W1:Y:S02]  /*11d0*/  LDC.64 R4, c[0x0][0x590] ;  /* 0x00016400ff047b82 */ /* 0x001e640000000a00 */
[----:B-1----:R1:W5:Y:S01]  /*11e0*/  LDG.E R57, desc[UR36][R4.64] ;  /* 0x0000002404397981 */ /* 0x002362000c1e1900 */
[----:B------:R-:W-:Y:S05]  /*11f0*/  BRA `(.L_x_16) ;  /* 0x0000000000087947 */ /* 0x000fea0003800000 */
.L_x_17:
[----:B------:R-:W-:Y:S02]  /*1200*/  ULDC UR4, c[0x0][0x584] ;  /* 0x0001610000047ab9 */ /* 0x000fe40000000800 */
[----:B-1----:R-:W-:-:S07]  /*1210*/  IMAD.U32 R57, RZ, RZ, UR4 ;  /* 0x00000004ff397e24 */ /* 0x002fce000f8e00ff */
.L_x_16:
[----:B------:R-:W-:-:S13]  /*1220*/  LOP3.LUT P0, RZ, R0, 0xff, RZ, 0xc0, !PT ;  /* 0x000000ff00ff7812 */ /* 0x000fda000780c0ff */
[----:B------:R-:W-:Y:S05]  /*1230*/  @!P0 EXIT ;  /* 0x000000000000894d */ /* 0x000fea0003800000 */
[----:B------:R-:W-:Y:S01]  /*1240*/  ULDC UR4, c[0x0][0x28c] ;  /* 0x0000a30000047ab9 */ /* 0x000fe20000000800 */
[----:B------:R-:W-:Y:S01]  /*1250*/  UMOV UR38, URZ ;  /* 0x0000003f00267c82 */ /* 0x000fe20008000000 */
[----:B------:R-:W-:Y:S01]  /*1260*/  UIADD3 UR4, UR4, 0x7f, URZ ;  /* 0x0000007f04047890 */ /* 0x000fe2000fffe03f */
[----:B------:R-:W-:-:S03]  /*1270*/  UMOV UR39, URZ ;  /* 0x0000003f00277c82 */ /* 0x000fc60008000000 */
[----:B------:R-:W-:-:S04]  /*1280*/  USHF.R.S32.HI UR5, URZ, 0x1f, UR4 ;  /* 0x0000001f3f057899 */ /* 0x000fc80008011404 */
[----:B------:R-:W-:-:S04]  /*1290*/  ULEA.HI UR5, UR5, UR4, URZ, 0x7 ;  /* 0x0000000405057291 */ /* 0x000fc8000f8f383f */
[----:B------:R-:W-:-:S12]  /*12a0*/  USHF.R.S32.HI UR40, URZ, 0x7, UR5 ;  /* 0x000000073f287899 */ /* 0x000fd80008011405 */
.L_x_105:
[----:B------:R-:W-:Y:S01]  /*12b0*/  LOP3.LUT R0, R18, 0x80, RZ, 0xc0, !PT ;  /* 0x0000008012007812 */ /* 0x000fe200078ec0ff */
[----:B------:R-:W2:Y:S01]  /*12c0*/  S2UR UR7, SR_CgaCtaId ;  /* 0x00000000000779c3 */ /* 0x000ea20000008800 */
[----:B------:R-:W-:Y:S02]  /*12d0*/  UMOV UR6, 0x400 ;  /* 0x0000040000067882 */ /* 0x000fe40000000000 */
[----:B------:R-:W-:-:S06]  /*12e0*/  SHF.R.U32.HI R0, RZ, 0x7, R0 ;  /* 0x00000007ff007819 */ /* 0x000fcc0000011600 */
[----:B------:R-:W3:Y:S01]  /*12f0*/  SHFL.IDX PT, R0, R0, RZ, 0x1f ;  /* 0x00001fff00007589 */ /* 0x000ee200000e0000 */
[----:B--2---:R-:W-:Y:S01]  /*1300*/  ULEA UR6, UR7, UR6, 0x18 ;  /* 0x0000000607067291 */ /* 0x004fe2000f8ec03f */
[----:B---3--:R-:W-:-:S13]  /*1310*/  R2UR UR4, R0 ;  /* 0x00000000000472ca */ /* 0x008fda00000e0000 */
[----:B------:R-:W-:-:S04]  /*1320*/  ULEA.HI UR5, UR4, UR4, URZ, 0x1 ;  /* 0x0000000404057291 */ /* 0x000fc8000f8f083f */
[----:B------:R-:W-:-:S04]  /*1330*/  ULOP3.LUT UR5, UR5, 0x7fffe, URZ, 0xc0, !UPT ;  /* 0x0007fffe05057892 */ /* 0x000fc8000f8ec03f */
[----:B------:R-:W-:-:S03]  /*1340*/  UIADD3 UR5, UR4, -UR5, URZ ;  /* 0x8000000504057290 */ /* 0x000fc6000fffe03f */
[----:B------:R-:W-:Y:S01]  /*1350*/  ULDC UR4, c[0x0][0x28c] ;  /* 0x0000a30000047ab9 */ /* 0x000fe20000000800 */
[----:B------:R-:W-:Y:S01]  /*1360*/  ULEA UR5, UR5, UR6, 0xd ;  /* 0x0000000605057291 */ /* 0x000fe2000f8e683f */
[----:B------:R-:W-:-:S03]  /*1370*/  ISETP.LT.AND P0, PT, RZ, UR4, PT ;  /* 0x00000004ff007c0c */ /* 0x000fc6000bf01270 */
[----:B------:R-:W-:-:S04]  /*1380*/  UIADD3 UR5, UR5, 0x180, URZ ;  /* 0x0000018005057890 */ /* 0x000fc8000fffe03f */
[----:B------:R-:W-:-:S04]  /*1390*/  USHF.R.U32.HI UR5, URZ, 0x4, UR5 ;  /* 0x000000043f057899 */ /* 0x000fc80008011605 */
[----:B------:R-:W-:Y:S02]  /*13a0*/  ULOP3.LUT UR41, UR5, 0x3fff, URZ, 0xc0, !UPT ;  /* 0x00003fff05297892 */ /* 0x000fe4000f8ec03f */
[----:B0---4-:R-:W-:Y:S10]  /*13b0*/  @P0 BRA `(.L_x_18) ;  /* 0x0000000000400947 */ /* 0x011ff40003800000 */
[----:B------:R-:W-:Y:S01]  /*13c0*/  MOV R0, 0x0 ;  /* 0x0000000000007802 */ /* 0x000fe20000000f00 */
[----:B------:R-:W-:Y:S01]  /*13d0*/  ULDC.64 UR4, c[0x4][0x68] ;  /* 0x01001a0000047ab9 */ /* 0x000fe20000000a00 */
[----:B------:R-:W-:Y:S01]  /*13e0*/  ULDC.64 UR6, c[0x4][0x8] ;  /* 0x0100020000067ab9 */ /* 0x000fe20000000a00 */
[----:B01----:R-:W-:Y:S01]  /*13f0*/  IMAD.U32 R4, RZ, RZ, UR4 ;  /* 0x00000004ff047e24 */ /* 0x003fe2000f8e00ff */
[----:B------:R0:W1:Y:S01]  /*1400*/  LDC.64 R14, c[0x4][R0] ;  /* 0x01000000000e7b82 */ /* 0x0000620000000a00 */
[----:B------:R-:W-:Y:S01]  /*1410*/  IMAD.U32 R5, RZ, RZ, UR5 ;  /* 0x00000005ff057e24 */ /* 0x000fe2000f8e00ff */
[----:B------:R-:W-:Y:S01]  /*1420*/  ULDC.64 UR4, c[0x4][0x70] ;  /* 0x01001c0000047ab9 */ /* 0x000fe20000000a00 */
[----:B------:R-:W-:Y:S02]  /*1430*/  IMAD.U32 R10, RZ, RZ, UR6 ;  /* 0x00000006ff0a7e24 */ /* 0x000fe4000f8e00ff */
[----:B------:R-:W-:Y:S02]  /*1440*/  IMAD.U32 R6, RZ, RZ, UR4 ;  /* 0x00000004ff067e24 */ /* 0x000fe4000f8e00ff */
[----:B------:R-:W-:-:S02]  /*1450*/  IMAD.U32 R7, RZ, RZ, UR5 ;  /* 0x00000005ff077e24 */ /* 0x000fc4000f8e00ff */
[----:B------:R-:W-:Y:S02]  /*1460*/  IMAD.U32 R11, RZ, RZ, UR7 ;  /* 0x00000007ff0b7e24 */ /* 0x000fe4000f8e00ff */
[----:B------:R-:W-:Y:S02]  /*1470*/  IMAD.MOV.U32 R8, RZ, RZ, 0x1e1 ;  /* 0x000001e1ff087424 */ /* 0x000fe400078e00ff */
[----:B------:R-:W-:Y:S02]  /*1480*/  IMAD.MOV.U32 R12, RZ, RZ, 0x1 ;  /* 0x00000001ff0c7424 */ /* 0x000fe400078e00ff */
[----:B0-----:R-:W-:-:S07]  /*1490*/  IMAD.MOV.U32 R13, RZ, RZ, RZ ;  /* 0x000000ffff0d7224 */ /* 0x001fce00078e00ff */
[----:B------:R-:W-:-:S07]  /*14a0*/  LEPC R20, `(.L_x_18) ;  /* 0x000000001014794e */ /* 0x000fce0000000000 */
[----:B-1---5:R-:W-:Y:S05]  /*14b0*/  CALL.ABS.NOINC R14 ;  /* 0x000000000e007343 */ /* 0x022fea0003c00000 */
.L_x_18:
[----:B------:R-:W-:-:S04]  /*14c0*/  LOP3.LUT R0, R19, 0x1, RZ, 0xfc, !PT ;  /* 0x0000000113007812 */ /* 0x000fc800078efcff */
[----:B------:R-:W-:-:S13]  /*14d0*/  ISETP.NE.AND P0, PT, R0, 0x3, PT ;  /* 0x000000030000780c */ /* 0x000fda0003f05270 */
[----:B------:R-:W-:Y:S05]  /*14e0*/  @!P0 BRA `(.L_x_19) ;  /* 0x0000000000048947 */ /* 0x000fea0003800000 */
[----:B------:R-:W-:Y:S01]  /*14f0*/  BPT.TRAP 0x1 ;  /* 0x000000040000795c */ /* 0x000fe20000300000 */
.L_x_19:
[----:B------:R-:W2:Y:S01]  /*1500*/  S2UR UR5, SR_CgaCtaId ;  /* 0x00000000000579c3 */ /* 0x000ea20000008800 */
[----:B------:R-:W-:Y:S01]  /*1510*/  UMOV UR4, 0x400 ;  /* 0x0000040000047882 */ /* 0x000fe20000000000 */
[----:B------:R-:W-:Y:S02]  /*1520*/  IMAD.U32 R0, RZ, RZ, UR38 ;  /* 0x00000026ff007e24 */ /* 0x000fe4000f8e00ff */
[----:B------:R-:W-:-:S03]  /*1530*/  IMAD.U32 R3, RZ, RZ, UR39 ;  /* 0x00000027ff037e24 */ /* 0x000fc6000f8e00ff */
[----:B------:R-:W-:Y:S01]  /*1540*/  SHF.L.U32 R0, R0, 0x1f, RZ ;  /* 0x0000001f00007819 */ /* 0x000fe200000006ff */
[----:B--2---:R-:W-:-:S06]  /*1550*/  ULEA UR4, UR5, UR4, 0x18 ;  /* 0x0000000405047291 */ /* 0x004fcc000f8ec03f */
[----:B------:R-:W-:-:S04]  /*1560*/  IMAD.U32 R6, RZ, RZ, UR4 ;  /* 0x00000004ff067e24 */ /* 0x000fc8000f8e00ff */
[----:B------:R-:W-:-:S04]  /*1570*/  IMAD R3, R3, 0x8, R6 ;  /* 0x0000000803037824 */ /* 0x000fc800078e0206 */
[----:B------:R2:W3:Y:S01]  /*1580*/  SYNCS.PHASECHK.TRANS64.TRYWAIT P1, [R3+URZ], R0 ;  /* 0x00000000030075a7 */ /* 0x0004e2000802017f */
[----:B------:R-:W-:Y:S05]  /*1590*/  @!P0 BRA `(.L_x_20) ;  /* 0x0000000000048947 */ /* 0x000fea0003800000 */
[----:B------:R-:W-:Y:S01]  /*15a0*/  BPT.TRAP 0x1 ;  /* 0x000000040000795c */ /* 0x000fe20000300000 */
.L_x_20:
[----:B---3--:R-:W-:Y:S05]  /*15b0*/  @P1 BRA `(.L_x_21) ;  /* 0x0000000000081947 */ /* 0x008fea0003800000 */
[----:B------:R-:W3:Y:S02]  /*15c0*/  SYNCS.PHASECHK.TRANS64.TRYWAIT P1, [R3+URZ], R0 ;  /* 0x00000000030075a7 */ /* 0x000ee4000802017f */
[----:B---3--:R-:W-:Y:S05]  /*15d0*/  @!P1 BRA `(.L_x_22) ;  /* 0x0000004400b49947 */ /* 0x008fea0003800000 */
.L_x_21:
[----:B------:R-:W-:-:S04]  /*15e0*/  UISETP.LT.AND UP0, UPT, UR40, 0x1, UPT ;  /* 0x000000012800788c */ /* 0x000fc8000bf01270 */
[----:B------:R-:W-:-:S06]  /*15f0*/  USEL UR4, UR40, 0x1, UP0 ;  /* 0x0000000128047887 */ /* 0x000fcc0008000000 */
[----:B--23--:R-:W-:Y:S01]  /*1600*/  IMAD.U32 R0, RZ, RZ, UR4 ;  /* 0x00000004ff007e24 */ /* 0x00cfe2000f8e00ff */
[----:B------:R-:W-:Y:S05]  /*1610*/  WARPSYNC.ALL ;  /* 0x0000000000007948 */ /* 0x000fea0003800000 */
[----:B------:R-:W-:-:S04]  /*1620*/  IADD3 R0, -R0, UR40, RZ ;  /* 0x0000002800007c10 */ /* 0x000fc8000fffe1ff */
[----:B------:R-:W-:Y:S02]  /*1630*/  ISETP.GE.AND P1, PT, R0, 0x1, PT ;  /* 0x000000010000780c */ /* 0x000fe40003f26270 */
[----:B------:R-:W-:Y:S01]  /*1640*/  R2UR UR4, R6 ;  /* 0x00000000060472ca */ /* 0x000fe200000e0000 */
[----:B------:R-:W-:Y:S01]  /*1650*/  WARPGROUP.ARRIVE ;  /* 0x00000000000079c5 */ /* 0x000fe20000000000 */
[----:B------:R-:W-:Y:S01]  /*1660*/  UMOV UR9, 0x40000040 ;  /* 0x4000004000097882 */ /* 0x000fe20000000000 */
[----:B------:R-:W-:-:S10]  /*1670*/  UMOV UR11, 0x40000040 ;  /* 0x40000040000b7882 */ /* 0x000fd40000000000 */
[----:B------:R-:W-:-:S04]  /*1680*/  UIADD3 UR4, UR4, 0x24180, URZ ;  /* 0x0002418004047890 */ /* 0x000fc8000fffe03f */
[----:B------:R-:W-:-:S04]  /*1690*/  USHF.R.U32.HI UR4, URZ, 0x4, UR4 ;  /* 0x000000043f047899 */ /* 0x000fc80008011604 */
[----:B------:R-:W-:Y:S02]  /*16a0*/  ULOP3.LUT UR5, UR4, 0x3fff, URZ, 0xc0, !UPT ;  /* 0x00003fff04057892 */ /* 0x000fe4000f8ec03f */
[----:B------:R-:W-:Y:S02]  /*16b0*/  ULOP3.LUT UR4, UR41, 0x10000, URZ, 0xfc, !UPT ;  /* 0x0001000029047892 */ /* 0x000fe4000f8efc3f */
[----:B------:R-:W-:Y:S02]  /*16c0*/  ULOP3.LUT UR5, UR5, 0x10000, URZ, 0xfc, !UPT ;  /* 0x0001000005057892 */ /* 0x000fe4000f8efc3f */
[----:B------:R-:W-:Y:S02]  /*16d0*/  ULEA UR6, UR39, UR4, 0xa ;  /* 0x0000000427067291 */ /* 0x000fe4000f8e503f */
[----:B------:R-:W-:-:S05]  /*16e0*/  ULEA UR7, UR39, UR5, 0x9 ;  /* 0x0000000527077291 */ /* 0x000fca000f8e483f */
[----:B------:R-:W-:Y:S02]  /*16f0*/  UMOV UR8, UR6 ;  /* 0x0000000600087c82 */ /* 0x000fe40008000000 */
[----:B------:R-:W-:Y:S02]  /*1700*/  UMOV UR10, UR7 ;  /* 0x00000007000a7c82 */ /* 0x000fe40008000000 */
[----:B------:R-:W-:Y:S01]  /*1710*/  IGMMA.64x64x32.S8.S8 R24, gdesc[UR8], RZ, !UPT, gsb0 ;  /* 0x01e00000081879f1 */ /* 0x000fe2000c0410ff */
[----:B------:R-:W-:Y:S02]  /*1720*/  UIADD3 UR8, UR6, 0x2, URZ ;  /* 0x0000000206087890 */ /* 0x000fe4000fffe03f */
[----:B------:R-:W-:Y:S01]  /*1730*/  UIADD3 UR10, UR7, 0x2, URZ ;  /* 0x00000002070a7890 */ /* 0x000fe2000fffe03f */
[----:B------:R-:W-:Y:S01]  /*1740*/  UMOV UR9, 0x40000040 ;  /* 0x4000004000097882 */ /* 0x000fe20000000000 */
[----:B------:R-:W-:Y:S01]  /*1750*/  UMOV UR11, 0x40000040 ;  /* 0x40000040000b7882 */ /* 0x000fe20000000000 */
[----:B------:R-:W-:-:S02]  /*1760*/  WARPGROUP.DEPBAR.LE gsb0, 0x0 ;  /* 0x00008000000079c5 */ /* 0x000fc40000010000 */
[----:B------:R-:W-:-:S06]  /*1770*/  WARPGROUP.ARRIVE ;  /* 0x00000000000079c5 */ /* 0x000fcc0000000000 */
[----:B------:R-:W-:Y:S01]  /*1780*/  IGMMA.64x64x32.S8.S8 R24, gdesc[UR8], R24, gsb0 ;  /* 0x01e00000081879f1 */ /* 0x000fe20008041018 */
[----:B------:R-:W-:Y:S02]  /*1790*/  UIADD3 UR8, UR6, 0x4, URZ ;  /* 0x0000000406087890 */ /* 0x000fe4000fffe03f */
[----:B------:R-:W-:Y:S01]  /*17a0*/  UIADD3 UR10, UR7, 0x4, URZ ;  /* 0x00000004070a7890 */ /* 0x000fe2000fffe03f */
[----:B------:R-:W-:Y:S01]  /*17b0*/  UMOV UR9, 0x40000040 ;  /* 0x4000004000097882 */ /* 0x000fe20000000000 */
[----:B------:R-:W-:Y:S01]  /*17c0*/  UMOV UR11, 0x40000040 ;  /* 0x40000040000b7882 */ /* 0x000fe20000000000 */
[----:B------:R-:W-:Y:S02]  /*17d0*/  WARPGROUP.DEPBAR.LE gsb0, 0x0 ;  /* 0x00008000000079c5 */ /* 0x000fe40000010000 */
        /* <DEDUP_REMOVED lines=8> */
[----:B------:R-:W-:Y:S03]  /*1860*/  IGMMA.64x64x32.S8.S8 R24, gdesc[UR8], R24, gsb0 ;  /* 0x01e00000081879f1 */ /* 0x000fe60008041018 */
[----:B------:R-:W-:Y:S02]  /*1870*/  WARPGROUP.DEPBAR.LE gsb0, 0x0 ;  /* 0x00008000000079c5 */ /* 0x000fe40000010000 */
[----:B------:R-:W-:Y:S05]  /*1880*/  @!P1 BRA `(.L_x_23) ;  /* 0x0000000400249947 */ /* 0x000fea0003800000 */
[----:B------:R-:W-:Y:S02]  /*1890*/  UIADD3 UR6, UR39, 0x1, URZ ;  /* 0x0000000127067890 */ /* 0x000fe4000fffe03f */
[----:B------:R-:W-:Y:S02]  /*18a0*/  IMAD.U32 R3, RZ, RZ, UR39 ;  /* 0x00000027ff037e24 */ /* 0x000fe4000f8e00ff */
[----:B------:R-:W-:-:S04]  /*18b0*/  UISETP.NE.AND UP0, UPT, UR6, 0x9, UPT ;  /* 0x000000090600788c */ /* 0x000fc8000bf05270 */
[----:B------:R-:W-:Y:S02]  /*18c0*/  USEL UR7, URZ, 0x1, UP0 ;  /* 0x000000013f077887 */ /* 0x000fe40008000000 */
[----:B------:R-:W-:Y:S02]  /*18d0*/  USEL UR6, UR6, URZ, UP0 ;  /* 0x0000003f06067287 */ /* 0x000fe40008000000 */
[----:B------:R-:W-:-:S06]  /*18e0*/  ULOP3.LUT UR7, UR38, UR7, URZ, 0x3c, !UPT ;  /* 0x0000000726077292 */ /* 0x000fcc000f8e3c3f */
[----:B------:R-:W-:-:S07]  /*18f0*/  IMAD.U32 R7, RZ, RZ, UR7 ;  /* 0x00000007ff077e24 */ /* 0x000fce000f8e00ff */
.L_x_30:
[----:B------:R-:W-:Y:S05]  /*1900*/  @!P0 BRA `(.L_x_24) ;  /* 0x0000000000048947 */ /* 0x000fea0003800000 */
[----:B------:R-:W-:Y:S01]  /*1910*/  BPT.TRAP 0x1 ;  /* 0x000000040000795c */ /* 0x000fe20000300000 */
.L_x_24:
[----:B------:R-:W2:Y:S01]  /*1920*/  S2UR UR8, SR_CgaCtaId ;  /* 0x00000000000879c3 */ /* 0x000ea20000008800 */
[----:B------:R-:W-:Y:S01]  /*1930*/  UMOV UR7, 0x400 ;  /* 0x0000040000077882 */ /* 0x000fe20000000000 */
[----:B01----:R-:W-:Y:S01]  /*1940*/  IMAD.U32 R5, RZ, RZ, UR6 ;  /* 0x00000006ff057e24 */ /* 0x003fe2000f8e00ff */
[----:B------:R-:W-:Y:S01]  /*1950*/  SHF.L.U32 R4, R7, 0x1f, RZ ;  /* 0x0000001f07047819 */ /* 0x000fe200000006ff */
[----:B--2---:R-:W-:-:S06]  /*1960*/  ULEA UR7, UR8, UR7, 0x18 ;  /* 0x0000000708077291 */ /* 0x004fcc000f8ec03f */
[----:B------:R-:W-:-:S04]  /*1970*/  IMAD.U32 R6, RZ, RZ, UR7 ;  /* 0x00000007ff067e24 */ /* 0x000fc8000f8e00ff */
[----:B------:R-:W-:-:S04]  /*1980*/  IMAD R5, R5, 0x8, R6 ;  /* 0x0000000805057824 */ /* 0x000fc800078e0206 */
[----:B------:R0:W1:Y:S01]  /*1990*/  SYNCS.PHASECHK.TRANS64.TRYWAIT P1, [R5+URZ], R4 ;  /* 0x00000004050075a7 */ /* 0x000062000802017f */
[----:B------:R-:W-:Y:S05]  /*19a0*/  @!P0 BRA `(.L_x_25) ;  /* 0x0000000000048947 */ /* 0x000fea0003800000 */
[----:B------:R-:W-:Y:S01]  /*19b0*/  BPT.TRAP 0x1 ;  /* 0x000000040000795c */ /* 0x000fe20000300000 */
.L_x_25:
[----:B-1----:R-:W-:Y:S05]  /*19c0*/  @P1 BRA `(.L_x_26) ;  /* 0x0000000000081947 */ /* 0x002fea0003800000 */
[----:B------:R-:W1:Y:S02]  /*19d0*/  SYNCS.PHASECHK.TRANS64.TRYWAIT P1, [R5+URZ], R4 ;  /* 0x00000004050075a7 */ /* 0x000e64000802017f */
[----:B-1----:R-:W-:Y:S05]  /*19e0*/  @!P1 BRA `(.L_x_27) ;  /* 0x0000004000c49947 */ /* 0x002fea0003800000 */
.L_x_26:
[----:B------:R-:W-:Y:S01]  /*19f0*/  ULEA UR7, UR6, UR4, 0xa ;  /* 0x0000000406077291 */ /* 0x000fe2000f8e503f */
[----:B------:R-:W-:Y:S01]  /*1a00*/  WARPGROUP.ARRIVE ;  /* 0x00000000000079c5 */ /* 0x000fe20000000000 */
[----:B------:R-:W-:Y:S01]  /*1a10*/  ULEA UR12, UR6, UR5, 0x9 ;  /* 0x00000005060c7291 */ /* 0x000fe2000f8e483f */
[----:B------:R-:W-:Y:S01]  /*1a20*/  UMOV UR9, 0x40000040 ;  /* 0x4000004000097882 */ /* 0x000fe20000000000 */
[----:B------:R-:W-:-:S03]  /*1a30*/  UMOV UR11, 0x40000040 ;  /* 0x40000040000b7882 */ /* 0x000fc60000000000 */
[----:B------:R-:W-:Y:S02]  /*1a40*/  UMOV UR8, UR7 ;  /* 0x0000000700087c82 */ /* 0x000fe40008000000 */
[----:B------:R-:W-:Y:S02]  /*1a50*/  UMOV UR10, UR12 ;  /* 0x0000000c000a7c82 */ /* 0x000fe40008000000 */
[----:B------:R-:W-:Y:S01]  /*1a60*/  IGMMA.64x64x32.S8.S8 R24, gdesc[UR8], R24, gsb0 ;  /* 0x01e00000081879f1 */ /* 0x000fe20008041018 */
        /* <DEDUP_REMOVED lines=23> */
[----:B------:R-:W-:Y:S01]  /*1be0*/  BPT.TRAP 0x1 ;  /* 0x000000040000795c */ /* 0x000fe20000300000 */
.L_x_28:
[----:B------:R-:W-:-:S13]  /*1bf0*/  ISETP.NE.AND P1, PT, R23, RZ, PT ;  /* 0x000000ff1700720c */ /* 0x000fda0003f25270 */
[----:B01----:R-:W-:-:S04]  /*1c00*/  @P1 IMAD R4, R3, 0x8, R6 ;  /* 0x0000000803041824 */ /* 0x003fc800078e0206 */
[----:B------:R-:W-:-:S05]  /*1c10*/  @P1 VIADD R5, R4, 0x48 ;  /* 0x0000004804051836 */ /* 0x000fca0000000000 */
[----:B------:R-:W-:-:S04]  /*1c20*/  @P1 PRMT R5, R22, 0x654, R5 ;  /* 0x0000065416051816 */ /* 0x000fc80000000005 */
[----:B------:R0:W-:Y:S01]  /*1c30*/  @P1 SYNCS.ARRIVE.TRANS64.RED.A1T0 RZ, [R5+URZ], RZ ;  /* 0x000000ff05ff19a7 */ /* 0x0001e2000810043f */
[----:B------:R-:W-:-:S13]  /*1c40*/  ISETP.GT.U32.AND P1, PT, R19, 0x1, PT ;  /* 0x000000011300780c */ /* 0x000fda0003f24070 */
[----:B0-----:R-:W-:Y:S05]  /*1c50*/  @P1 BRA `(.L_x_29) ;  /* 0x0000000000041947 */ /* 0x001fea0003800000 */
[----:B------:R-:W-:Y:S01]  /*1c60*/  BPT.TRAP 0x1 ;  /* 0x000000040000795c */ /* 0x000fe20000300000 */
.L_x_29:
[----:B------:R-:W-:Y:S01]  /*1c70*/  UIADD3 UR6, UR6, 0x1, URZ ;  /* 0x0000000106067890 */ /* 0x000fe2000fffe03f */
[C---:B------:R-:W-:Y:S01]  /*1c80*/  ISETP.GT.AND P2, PT, R0.reuse, 0x1, PT ;  /* 0x000000010000780c */ /* 0x040fe20003f44270 */
[----:B------:R-:W-:Y:S02]  /*1c90*/  VIADD R3, R3, 0x1 ;  /* 0x0000000103037836 */ /* 0x000fe40000000000 */
[----:B------:R-:W-:Y:S01]  /*1ca0*/  UISETP.NE.AND UP0, UPT, UR6, 0x9, UPT ;  /* 0x000000090600788c */ /* 0x000fe2000bf05270 */
[----:B------:R-:W-:Y:S02]  /*1cb0*/  VIADD R0, R0, 0xffffffff ;  /* 0xffffffff00007836 */ /* 0x000fe40000000000 */
[C---:B------:R-:W-:Y:S01]  /*1cc0*/  ISETP.NE.AND P1, PT, R3.reuse, 0x9, PT ;  /* 0x000000090300780c */ /* 0x040fe20003f25270 */
[----:B------:R-:W-:Y:S02]  /*1cd0*/  USEL UR7, URZ, 0x1, UP0 ;  /* 0x000000013f077887 */ /* 0x000fe40008000000 */
[----:B------:R-:W-:Y:S01]  /*1ce0*/  USEL UR6, UR6, URZ, UP0 ;  /* 0x0000003f06067287 */ /* 0x000fe20008000000 */
[----:B------:R-:W-:-:S03]  /*1cf0*/  SEL R3, R3, RZ, P1 ;  /* 0x000000ff03037207 */ /* 0x000fc60000800000 */
[----:B------:R-:W-:Y:S01]  /*1d00*/  LOP3.LUT R7, R7, UR7, RZ, 0x3c, !PT ;  /* 0x0000000707077c12 */ /* 0x000fe2000f8e3cff */
[----:B------:R-:W-:Y:S07]  /*1d10*/  @P2 BRA `(.L_x_30) ;  /* 0xfffffff800f82947 */ /* 0x000fee000383ffff */
.L_x_23:
[----:B------:R-:W2:Y:S02]  /*1d20*/  LDC R0, c[0x0][0x28c] ;  /* 0x0000a300ff007b82 */ /* 0x000ea40000000800 */
[----:B--2---:R-:W-:-:S13]  /*1d30*/  ISETP.GE.AND P1, PT, R0, 0x1, PT ;  /* 0x000000010000780c */ /* 0x004fda0003f26270 */
[----:B------:R-:W-:Y:S05]  /*1d40*/  @!P1 BRA `(.L_x_31) ;  /* 0x0000000000509947 */ /* 0x000fea0003800000 */
[----:B------:R-:W-:Y:S05]  /*1d50*/  @!P0 BRA `(.L_x_32) ;  /* 0x0000000000048947 */ /* 0x000fea0003800000 */
[----:B------:R-:W-:Y:S01]  /*1d60*/  BPT.TRAP 0x1 ;  /* 0x000000040000795c */ /* 0x000fe20000300000 */
.L_x_32:
[----:B------:R-:W-:Y:S01]  /*1d70*/  ISETP.NE.AND P0, PT, R23, RZ, PT ;  /* 0x000000ff1700720c */ /* 0x000fe20003f05270 */
[----:B------:R-:W-:Y:S01]  /*1d80*/  BSSY B0, `(.L_x_33) ;  /* 0x000000e000007945 */ /* 0x000fe20003800000 */
[----:B------:R-:W-:-:S11]  /*1d90*/  ISETP.GT.U32.AND P1, PT, R19, 0x1, PT ;  /* 0x000000011300780c */ /* 0x000fd60003f24070 */
[----:B------:R-:W-:Y:S05]  /*1da0*/  @!P0 BRA `(.L_x_34) ;  /* 0x00000000002c8947 */ /* 0x000fea0003800000 */
[----:B------:R-:W-:-:S04]  /*1db0*/  UISETP.LT.AND UP0, UPT, UR40, 0x1, UPT ;  /* 0x000000012800788c */ /* 0x000fc8000bf01270 */
[----:B------:R-:W-:-:S04]  /*1dc0*/  USEL UR6, UR40, 0x1, UP0 ;  /* 0x0000000128067887 */ /* 0x000fc80008000000 */
[----:B------:R-:W-:-:S04]  /*1dd0*/  UIADD3 UR6, UR39, UR40, -UR6 ;  /* 0x0000002827067290 */ /* 0x000fc8000fffe806 */
[----:B------:R-:W-:-:S04]  /*1de0*/  UIMAD.WIDE.U32 UR4, UR6, 0x38e38e39, URZ ;  /* 0x38e38e39060478a5 */ /* 0x000fc8000f8e003f */
[----:B------:R-:W-:-:S04]  /*1df0*/  USHF.R.U32.HI UR4, URZ, 0x1, UR5 ;  /* 0x000000013f047899 */ /* 0x000fc80008011605 */
[----:B------:R-:W-:-:S06]  /*1e00*/  UIMAD UR6, UR4, -0x9, UR6 ;  /* 0xfffffff7040678a4 */ /* 0x000fcc000f8e0206 */
[----:B------:R-:W-:-:S04]  /*1e10*/  IMAD.U32 R3, RZ, RZ, UR6 ;  /* 0x00000006ff037e24 */ /* 0x000fc8000f8e00ff */
[----:B------:R-:W-:-:S04]  /*1e20*/  IMAD R0, R3, 0x8, R6 ;  /* 0x0000000803007824 */ /* 0x000fc800078e0206 */
[----:B------:R-:W-:-:S05]  /*1e30*/  VIADD R3, R0, 0x48 ;  /* 0x0000004800037836 */ /* 0x000fca0000000000 */
[----:B------:R-:W-:-:S04]  /*1e40*/  PRMT R3, R22, 0x654, R3 ;  /* 0x0000065416037816 */ /* 0x000fc80000000003 */
[----:B------:R2:W-:Y:S03]  /*1e50*/  SYNCS.ARRIVE.TRANS64.RED.A1T0 RZ, [R3+URZ], RZ ;  /* 0x000000ff03ff79a7 */ /* 0x0005e6000810043f */
.L_x_34:
[----:B------:R-:W-:Y:S05]  /*1e60*/  BSYNC B0 ;  /* 0x0000000000007941 */ /* 0x000fea0003800000 */
.L_x_33:
[----:B------:R-:W-:Y:S05]  /*1e70*/  @P1 BRA `(.L_x_31) ;  /* 0x0000000000041947 */ /* 0x000fea0003800000 */
[----:B------:R-:W-:Y:S01]  /*1e80*/  BPT.TRAP 0x1 ;  /* 0x000000040000795c */ /* 0x000fe20000300000 */
.L_x_31:
[----:B------:R-:W3:Y:S01]  /*1e90*/  LDC R8, c[0x0][0x288] ;  /* 0x0000a200ff087b82 */ /* 0x000ee20000000800 */
[----:B01----:R-:W-:Y:S01]  /*1ea0*/  LOP3.LUT R4, R18, 0x60, RZ, 0xc0, !PT ;  /* 0x0000006012047812 */ /* 0x003fe200078ec0ff */
[----:B------:R-:W-:Y:S01]  /*1eb0*/  IMAD.SHL.U32 R7, R60, 0x40, RZ ;  /* 0x000000403c077824 */ /* 0x000fe200078e00ff */
[----:B------:R-:W-:Y:S01]  /*1ec0*/  UIADD3 UR39, UR40, UR39, URZ ;  /* 0x0000002728277290 */ /* 0x000fe2000fffe03f */
[----:B------:R-:W-:Y:S01]  /*1ed0*/  SHF.R.U32.HI R0, RZ, 0x2, R18 ;  /* 0x00000002ff007819 */ /* 0x000fe20000011612 */
[----:B------:R-:W-:Y:S01]  /*1ee0*/  IMAD.SHL.U32 R13, R59, 0x80, RZ ;  /* 0x000000803b0d7824 */ /* 0x000fe200078e00ff */
[----:B------:R-:W-:Y:S01]  /*1ef0*/  SHF.R.U32.HI R6, RZ, 0x1, R4 ;  /* 0x00000001ff067819 */ /* 0x000fe20000011604 */
[----:B------:R-:W-:Y:S01]  /*1f00*/  UISETP.GT.U32.AND UP0, UPT, UR39, 0x8, UPT ;  /* 0x000000082700788c */ /* 0x000fe2000bf04070 */
[----:B------:R-:W-:Y:S01]  /*1f10*/  LOP3.LUT R4, R18, 0x3, RZ, 0xc0, !PT ;  /* 0x0000000312047812 */ /* 0x000fe200078ec0ff */
[----:B------:R-:W-:Y:S01]  /*1f20*/  ULDC UR7, c[0x0][0x284] ;  /* 0x0000a10000077ab9 */ /* 0x000fe20000000800 */
[----:B------:R-:W-:Y:S01]  /*1f30*/  SHF.R.U32.HI R5, RZ, 0x7, R18 ;  /* 0x00000007ff057819 */ /* 0x000fe20000011612 */
[----:B------:R-:W-:Y:S01]  /*1f40*/  UISETP.LT.U32.AND UP0, UPT, UR40, 0x9, UP0 ;  /* 0x000000092800788c */ /* 0x000fe20008701070 */
[----:B--2---:R-:W-:Y:S01]  /*1f50*/  LOP3.LUT R3, R0, 0x7, RZ, 0xc0, !PT ;  /* 0x0000000700037812 */ /* 0x004fe200078ec0ff */
[----:B------:R-:W-:Y:S01]  /*1f60*/  UISETP.GE.U32.AND UP1, UPT, UR40, 0x9, UPT ;  /* 0x000000092800788c */ /* 0x000fe2000bf26070 */
[----:B------:R-:W-:Y:S01]  /*1f70*/  LOP3.LUT R0, R5, 0x1, RZ, 0xc0, !PT ;  /* 0x0000000105007812 */ /* 0x000fe200078ec0ff */
[----:B------:R-:W-:Y:S01]  /*1f80*/  ULDC.64 UR8, c[0x0][0x5d0] ;  /* 0x0001740000087ab9 */ /* 0x000fe20000000a00 */
[----:B------:R-:W-:Y:S01]  /*1f90*/  SHF.R.S32.HI R14, RZ, 0x1f, R61 ;  /* 0x0000001fff0e7819 */ /* 0x000fe2000001143d */
[----:B------:R-:W-:Y:S01]  /*1fa0*/  UIMAD.WIDE.U32 UR4, UR39, 0x38e38e39, URZ ;  /* 0x38e38e39270478a5 */ /* 0x000fe2000f8e003f */
[----:B------:R-:W-:Y:S01]  /*1fb0*/  IADD3 R5, RZ, -R6, -R3 ;  /* 0x80000006ff057210 */ /* 0x000fe20007ffe803 */
[----:B------:R-:W-:Y:S01]  /*1fc0*/  IMAD.SHL.U32 R10, R0, 0x40, RZ ;  /* 0x00000040000a7824 */ /* 0x000fe200078e00ff */
[----:B------:R-:W-:-:S02]  /*1fd0*/  USEL UR6, URZ, 0x1, !UP0 ;  /* 0x000000013f067887 */ /* 0x000fc4000c000000 */
[----:B------:R-:W-:Y:S01]  /*1fe0*/  USHF.R.U32.HI UR4, URZ, 0x1, UR5 ;  /* 0x000000013f047899 */ /* 0x000fe20008011605 */
[----:B------:R-:W-:Y:S01]  /*1ff0*/  IMAD R0, R0, -0x40, R5 ;  /* 0xffffffc000007824 */ /* 0x000fe200078e0205 */
[----:B---3--:R-:W-:Y:S01]  /*2000*/  ISETP.GE.AND P0, PT, R7, R8, PT ;  /* 0x000000080700720c */ /* 0x008fe20003f06270 */
[----:B------:R-:W-:Y:S01]  /*2010*/  IMAD R12, R4, -0x2, R8 ;  /* 0xfffffffe040c7824 */ /* 0x000fe200078e0208 */
[----:B------:R-:W-:Y:S01]  /*2020*/  ULOP3.LUT UR38, UR38, UR6, URZ, 0x3c, !UPT ;  /* 0x0000000626267292 */ /* 0x000fe2000f8e3c3f */
[----:B------:R-:W-:Y:S01]  /*2030*/  IMAD.SHL.U32 R8, R18, 0x2, RZ ;  /* 0x0000000212087824 */ /* 0x000fe200078e00ff */
[----:B------:R-:W-:Y:S01]  /*2040*/  ISETP.GE.OR P0, PT, R13, UR7, P0 ;  /* 0x000000070d007c0c */ /* 0x000fe20008706670 */
[----:B------:R-:W-:Y:S01]  /*2050*/  IMAD R4, R14, UR8, RZ ;  /* 0x000000080e047c24 */ /* 0x000fe2000f8e02ff */
[----:B------:R-:W-:Y:S01]  /*2060*/  LOP3.LUT R3, R10, 0x40, R3, 0xe2, !PT ;  /* 0x000000400a037812 */ /* 0x000fe200078ee203 */
[----:B------:R-:W-:Y:S01]  /*2070*/  IMAD.WIDE R10, R59, 0x80, RZ ;  /* 0x000000803b0a7825 */ /* 0x000fe200078e02ff */
[----:B------:R-:W-:Y:S01]  /*2080*/  LOP3.LUT R8, R7, 0x6, R8, 0xf8, !PT ;  /* 0x0000000607087812 */ /* 0x000fe200078ef808 */
[----:B------:R-:W-:Y:S01]  /*2090*/  UIMAD UR39, UR4, -0x9, UR39 ;  /* 0xfffffff7042778a4 */ /* 0x000fe2000f8e0227 */
[----:B------:R-:W-:Y:S01]  /*20a0*/  IADD3 R20, -R13, UR7, R0 ;  /* 0x000000070d147c10 */ /* 0x000fe2000fffe100 */
[----:B------:R-:W-:Y:S01]  /*20b0*/  IMAD R15, R61, UR9, R4 ;  /* 0x000000093d0f7c24 */ /* 0x000fe2000f8e0204 */
[----:B------:R-:W-:Y:S01]  /*20c0*/  SHF.R.S32.HI R9, RZ, 0x1f, R8 ;  /* 0x0000001fff097819 */ /* 0x000fe20000011408 */
[----:B------:R-:W-:Y:S01]  /*20d0*/  @UP1 ULOP3.LUT UR38, UR38, 0x1, UR4, 0x78, !UPT ;  /* 0x0000000126261892 */ /* 0x000fe2000f8e7804 */
[----:B------:R-:W-:Y:S01]  /*20e0*/  LOP3.LUT R67, R10, R3, R6, 0xfe, !PT ;  /* 0x000000030a437212 */ /* 0x000fe200078efe06 */
[----:B------:R-:W-:-:S02]  /*20f0*/  IMAD.IADD R60, R12, 0x1, -R7 ;  /* 0x000000010c3c7824 */ /* 0x000fc400078e0a07 */
[----:B------:R-:W-:-:S04]  /*2100*/  IMAD.WIDE.U32 R4, R61, UR8, R8 ;  /* 0x000000083d047c25 */ /* 0x000fc8000f8e0008 */
[----:B------:R-:W-:Y:S02]  /*2110*/  IMAD.IADD R5, R5, 0x1, R15 ;  /* 0x0000000105057824 */ /* 0x000fe400078e020f */
[----:B------:R-:W-:Y:S01]  /*2120*/  IMAD.MOV.U32 R59, RZ, RZ, -0x1 ;  /* 0xffffffffff3b7424 */ /* 0x000fe200078e00ff */
[----:B------:R-:W-:Y:S06]  /*2130*/  @P0 BRA `(.L_x_35) ;  /* 0x0000001c00100947 */ /* 0x000fec0003800000 */
[----:B------:R-:W0:Y:S01]  /*2140*/  LDC.64 R12, c[0x0][0x5c8] ;  /* 0x00017200ff0c7b82 */ /* 0x000e220000000a00 */
[----:B------:R-:W-:Y:S01]  /*2150*/  ULDC.64 UR4, c[0x0][0x5c0] ;  /* 0x0001700000047ab9 */ /* 0x000fe20000000a00 */
[----:B------:R-:W-:Y:S01]  /*2160*/  BSSY B0, `(.L_x_35) ;  /* 0x00001c1000007945 */ /* 0x000fe20003800000 */
[-C--:B0-----:R-:W-:Y:S02]  /*2170*/  IMAD R0, R11, R12.reuse, RZ ;  /* 0x0000000c0b007224 */ /* 0x081fe400078e02ff */
[----:B------:R-:W-:-:S04]  /*2180*/  IMAD.WIDE.U32 R4, R67, R12, R4 ;  /* 0x0000000c43047225 */ /* 0x000fc800078e0004 */
[----:B------:R-:W-:Y:S01]  /*2190*/  IMAD R3, R67, R13, R0 ;  /* 0x0000000d43037224 */ /* 0x000fe200078e0200 */
[----:B------:R-:W-:-:S03]  /*21a0*/  IADD3 R6, P0, R4, UR4, RZ ;  /* 0x0000000404067c10 */ /* 0x000fc6000ff1e0ff */
[----:B------:R-:W-:Y:S01]  /*21b0*/  IMAD.IADD R3, R5, 0x1, R3 ;  /* 0x0000000105037824 */ /* 0x000fe200078e0203 */
[----:B------:R-:W-:-:S04]  /*21c0*/  LEA R4, P1, R12, R6, 0x3 ;  /* 0x000000060c047211 */ /* 0x000fc800078218ff */
[----:B------:R-:W-:Y:S02]  /*21d0*/  IADD3.X R7, R3, UR5, RZ, P0, !PT ;  /* 0x0000000503077c10 */ /* 0x000fe400087fe4ff */
[----:B-----5:R-:W-:Y:S02]  /*21e0*/  ISETP.NE.AND P0, PT, R57, RZ, PT ;  /* 0x000000ff3900720c */ /* 0x020fe40003f05270 */
[----:B------:R-:W-:-:S11]  /*21f0*/  LEA.HI.X R5, R12, R7, R13, 0x3, P1 ;  /* 0x000000070c057211 */ /* 0x000fd600008f1c0d */
[----:B------:R-:W-:Y:S05]  /*2200*/  @!P0 BRA `(.L_x_36) ;  /* 0x0000001400188947 */ /* 0x000fea0003800000 */
[----:B------:R-:W0:Y:S01]  /*2210*/  LDC.64 R62, c[0x0][0x5b0] ;  /* 0x00016c00ff3e7b82 */ /* 0x000e220000000a00 */
[----:B------:R-:W-:Y:S01]  /*2220*/  ULDC.64 UR4, c[0x0][0x5b8] ;  /* 0x00016e0000047ab9 */ /* 0x000fe20000000a00 */
[----:B------:R-:W-:Y:S01]  /*2230*/  ISETP.GE.AND P3, PT, R60, 0x1, PT ;  /* 0x000000013c00780c */ /* 0x000fe20003f66270 */
[----:B------:R-:W-:Y:S01]  /*2240*/  IMAD R0, R14, UR4, RZ ;  /* 0x000000040e007c24 */ /* 0x000fe2000f8e02ff */
[----:B------:R-:W-:Y:S01]  /*2250*/  BSSY B1, `(.L_x_37) ;  /* 0x000000e000017945 */ /* 0x000fe20003800000 */
[C---:B------:R-:W-:Y:S01]  /*2260*/  IMAD.WIDE.U32 R14, R61.reuse, UR4, R8 ;  /* 0x000000043d0e7c25 */ /* 0x040fe2000f8e0008 */
[----:B------:R-:W-:Y:S02]  /*2270*/  ISETP.LT.OR P1, PT, R20, 0x1, !P3 ;  /* 0x000000011400780c */ /* 0x000fe40005f21670 */
[----:B------:R-:W1:Y:S01]  /*2280*/  LDC.64 R64, c[0x0][0x5a8] ;  /* 0x00016a00ff407b82 */ /* 0x000e620000000a00 */
[----:B------:R-:W-:Y:S02]  /*2290*/  IMAD R13, R61, UR5, R0 ;  /* 0x000000053d0d7c24 */ /* 0x000fe4000f8e0200 */
[----:B------:R-:W-:-:S02]  /*22a0*/  IMAD.MOV.U32 R12, RZ, RZ, R14 ;  /* 0x000000ffff0c7224 */ /* 0x000fc400078e000e */
[----:B------:R-:W-:Y:S02]  /*22b0*/  IMAD.IADD R13, R15, 0x1, R13 ;  /* 0x000000010f0d7824 */ /* 0x000fe400078e020d */
[-C--:B0-----:R-:W-:Y:S02]  /*22c0*/  IMAD R10, R11, R62.reuse, RZ ;  /* 0x0000003e0b0a7224 */ /* 0x081fe400078e02ff */
[----:B------:R-:W-:-:S04]  /*22d0*/  IMAD.WIDE.U32 R8, R67, R62, R12 ;  /* 0x0000003e43087225 */ /* 0x000fc800078e000c */
[----:B------:R-:W-:Y:S01]  /*22e0*/  IMAD R21, R67, R63, R10 ;  /* 0x0000003f43157224 */ /* 0x000fe200078e020a */
[----:B-1----:R-:W-:-:S04]  /*22f0*/  IADD3 R8, P0, R8, R64, RZ ;  /* 0x0000004008087210 */ /* 0x002fc80007f1e0ff */
[----:B------:R-:W-:Y:S01]  /*2300*/  IADD3.X R9, R65, R9, R21, P0, !PT ;  /* 0x0000000941097210 */ /* 0x000fe200007fe415 */
[----:B------:R-:W-:Y:S08]  /*2310*/  @P1 BRA `(.L_x_38) ;  /* 0x0000000000041947 */ /* 0x000ff00003800000 */
[----:B------:R0:W5:Y:S02]  /*2320*/  LDG.E.U8 R58, desc[UR36][R8.64] ;  /* 0x00000024083a7981 */ /* 0x000164000c1e1100 */
.L_x_38:
[----:B------:R-:W-:Y:S05]  /*2330*/  BSYNC B1 ;  /* 0x0000000000017941 */ /* 0x000fea0003800000 */
.L_x_37:
[----:B-----5:R-:W-:Y:S01]  /*2340*/  LOP3.LUT R0, R58, 0xffff, RZ, 0xc0, !PT ;  /* 0x0000ffff3a007812 */ /* 0x020fe200078ec0ff */
[----:B------:R-:W-:Y:S01]  /*2350*/  IMAD.SHL.U32 R10, R62, 0x8, RZ ;  /* 0x000000083e0a7824 */ /* 0x000fe200078e00ff */
[----:B------:R-:W-:Y:S01]  /*2360*/  ISETP.GE.AND P2, PT, R60, 0x2, PT ;  /* 0x000000023c00780c */ /* 0x000fe20003f46270 */
[----:B------:R-:W-:Y:S01]  /*2370*/  BSSY B1, `(.L_x_39) ;  /* 0x000000e000017945 */ /* 0x000fe20003800000 */
[----:B------:R-:W-:Y:S02]  /*2380*/  PRMT R0, R0, 0x8880, RZ ;  /* 0x0000888000007816 */ /* 0x000fe400000000ff */
[----:B------:R-:W-:Y:S02]  /*2390*/  ISETP.LT.OR P0, PT, R20, 0x1, !P2 ;  /* 0x000000011400780c */ /* 0x000fe40005701670 */
[----:B------:R-:W-:Y:S01]  /*23a0*/  SHF.L.U64.HI R11, R62, 0x3, R63 ;  /* 0x000000033e0b7819 */ /* 0x000fe2000001023f */
[----:B------:R-:W-:-:S04]  /*23b0*/  IMAD R3, R0, R57, RZ ;  /* 0x0000003900037224 */ /* 0x000fc800078e02ff */
[----:B------:R-:W-:Y:S02]  /*23c0*/  @!P1 IMAD R15, R24, R56, R3 ;  /* 0x00000038180f9224 */ /* 0x000fe400078e0203 */
[----:B------:R-:W-:-:S03]  /*23d0*/  IMAD.WIDE.U32 R10, R67, R62, R10 ;  /* 0x0000003e430a7225 */ /* 0x000fc600078e000a */
[----:B------:R1:W-:Y:S01]  /*23e0*/  @!P1 STG.E.U8 desc[UR36][R6.64], R15 ;  /* 0x0000000f06009986 */ /* 0x0003e2000c101124 */
[----:B------:R-:W-:Y:S01]  /*23f0*/  IADD3 R10, P4, P5, R14, R64, R10 ;  /* 0x000000400e0a7210 */ /* 0x000fe20007d9e00a */
[----:B------:R-:W-:Y:S01]  /*2400*/  IMAD.IADD R14, R21, 0x1, R11 ;  /* 0x00000001150e7824 */ /* 0x000fe200078e020b */
[----:B------:R-:W-:Y:S11]  /*2410*/  @P0 BRA `(.L_x_40) ;  /* 0x00000000000c0947 */ /* 0x000ff60003800000 */
[----:B------:R-:W2:Y:S02]  /*2420*/  LDG.E.U8 R58, desc[UR36][R8.64+0x1] ;  /* 0x00000124083a7981 */ /* 0x000ea4000c1e1100 */
[----:B--2---:R-:W-:-:S05]  /*2430*/  PRMT R0, R58, 0x8880, RZ ;  /* 0x000088803a007816 */ /* 0x004fca00000000ff */
[----:B------:R-:W-:-:S07]  /*2440*/  IMAD R3, R0, R57, RZ ;  /* 0x0000003900037224 */ /* 0x000fce00078e02ff */
.L_x_40:
[----:B------:R-:W-:Y:S05]  /*2450*/  BSYNC B1 ;  /* 0x0000000000017941 */ /* 0x000fea0003800000 */
.L_x_39:
[----:B------:R-:W-:Y:S01]  /*2460*/  ISETP.LT.OR P3, PT, R20, 0x9, !P3 ;  /* 0x000000091400780c */ /* 0x000fe20005f61670 */
[----:B------:R-:W-:Y:S01]  /*2470*/  @!P0 IMAD R25, R25, R56, R3 ;  /* 0x0000003819198224 */ /* 0x000fe200078e0203 */
[C---:B------:R-:W-:Y:S01]  /*2480*/  ISETP.GE.AND P1, PT, R60.reuse, 0x9, PT ;  /* 0x000000093c00780c */ /* 0x040fe20003f26270 */
[----:B------:R-:W-:Y:S01]  /*2490*/  BSSY B1, `(.L_x_41) ;  /* 0x000000b000017945 */ /* 0x000fe20003800000 */
[----:B------:R-:W-:Y:S02]  /*24a0*/  IADD3.X R11, R13, R65, R14, P4, P5 ;  /* 0x000000410d0b7210 */ /* 0x000fe400027ea40e */
[----:B------:R2:W-:Y:S01]  /*24b0*/  @!P0 STG.E.U8 desc[UR36][R6.64+0x1], R25 ;  /* 0x0000011906008986 */ /* 0x0005e2000c101124 */
[----:B------:R-:W-:Y:S02]  /*24c0*/  ISETP.GE.AND P0, PT, R60, 0xa, PT ;  /* 0x0000000a3c00780c */ /* 0x000fe40003f06270 */
[C---:B------:R-:W-:Y:S02]  /*24d0*/  ISETP.LT.OR P2, PT, R20.reuse, 0x9, !P2 ;  /* 0x000000091400780c */ /* 0x040fe40005741670 */
[----:B------:R-:W-:-:S02]  /*24e0*/  ISETP.LT.OR P5, PT, R20, 0x1, !P1 ;  /* 0x000000011400780c */ /* 0x000fc40004fa1670 */
[----:B------:R-:W-:Y:S01]  /*24f0*/  ISETP.LT.OR P4, PT, R20, 0x1, !P0 ;  /* 0x000000011400780c */ /* 0x000fe20004781670 */
[----:B------:R-:W-:-:S12]  /*2500*/  @P3 BRA `(.L_x_42) ;  /* 0x00000000000c3947 */ /* 0x000fd80003800000 */
[----:B------:R-:W3:Y:S02]  /*2510*/  LDG.E.U8 R58, desc[UR36][R10.64] ;  /* 0x000000240a3a7981 */ /* 0x000ee4000c1e1100 */
[----:B---3--:R-:W-:-:S05]  /*2520*/  PRMT R0, R58, 0x8880, RZ ;  /* 0x000088803a007816 */ /* 0x008fca00000000ff */
[----:B------:R-:W-:-:S07]  /*2530*/  IMAD R3, R0, R57, RZ ;  /* 0x0000003900037224 */ /* 0x000fce00078e02ff */
.L_x_42:
[----:B------:R-:W-:Y:S05]  /*2540*/  BSYNC B1 ;  /* 0x0000000000017941 */ /* 0x000fea0003800000 */
.L_x_41:
[----:B------:R-:W-:Y:S01]  /*2550*/  @!P3 IMAD R13, R26, R56, R3 ;  /* 0x000000381a0db224 */ /* 0x000fe200078e0203 */
[----:B------:R-:W-:Y:S04]  /*2560*/  BSSY B1, `(.L_x_43) ;  /* 0x0000006000017945 */ /* 0x000fe80003800000 */
[----:B------:R3:W-:Y:S01]  /*2570*/  @!P3 STG.E.U8 desc[UR36][R4.64], R13 ;  /* 0x0000000d0400b986 */ /* 0x0007e2000c101124 */
[----:B------:R-:W-:Y:S05]  /*2580*/  @P2 BRA `(.L_x_44) ;  /* 0x00000000000c2947 */ /* 0x000fea0003800000 */
[----:B------:R-:W4:Y:S02]  /*2590*/  LDG.E.U8 R58, desc[UR36][R10.64+0x1] ;  /* 0x000001240a3a7981 */ /* 0x000f24000c1e1100 */
[----:B----4-:R-:W-:-:S05]  /*25a0*/  PRMT R0, R58, 0x8880, RZ ;  /* 0x000088803a007816 */ /* 0x010fca00000000ff */
[----:B------:R-:W-:-:S07]  /*25b0*/  IMAD R3, R0, R57, RZ ;  /* 0x0000003900037224 */ /* 0x000fce00078e02ff */
.L_x_44:
[----:B------:R-:W-:Y:S05]  /*25c0*/  BSYNC B1 ;  /* 0x0000000000017941 */ /* 0x000fea0003800000 */
.L_x_43:
[----:B------:R-:W-:Y:S01]  /*25d0*/  @!P2 IMAD R27, R27, R56, R3 ;  /* 0x000000381b1ba224 */ /* 0x000fe200078e0203 */
[----:B------:R-:W-:Y:S04]  /*25e0*/  BSSY B1, `(.L_x_45) ;  /* 0x0000006000017945 */ /* 0x000fe80003800000 */
[----:B------:R4:W-:Y:S01]  /*25f0*/  @!P2 STG.E.U8 desc[UR36][R4.64+0x1], R27 ;  /* 0x0000011b0400a986 */ /* 0x0009e2000c101124 */
[----:B------:R-:W-:Y:S05]  /*2600*/  @P5 BRA `(.L_x_46) ;  /* 0x00000000000c5947 */ /* 0x000fea0003800000 */
[----:B------:R-:W5:Y:S02]  /*2610*/  LDG.E.U8 R58, desc[UR36][R8.64+0x8] ;  /* 0x00000824083a7981 */ /* 0x000f64000c1e1100 */
[----:B-----5:R-:W-:-:S05]  /*2620*/  PRMT R0, R58, 0x8880, RZ ;  /* 0x000088803a007816 */ /* 0x020fca00000000ff */
[----:B------:R-:W-:-:S07]  /*2630*/  IMAD R3, R0, R57, RZ ;  /* 0x0000003900037224 */ /* 0x000fce00078e02ff */
.L_x_46:
[----:B------:R-:W-:Y:S05]  /*2640*/  BSYNC B1 ;  /* 0x0000000000017941 */ /* 0x000fea0003800000 */
.L_x_45:
[----:B---3--:R-:W-:Y:S01]  /*2650*/  @!P5 IMAD R13, R28, R56, R3 ;  /* 0x000000381c0dd224 */ /* 0x008fe200078e0203 */
[----:B------:R-:W-:Y:S04]  /*2660*/  BSSY B1, `(.L_x_47) ;  /* 0x0000006000017945 */ /* 0x000fe80003800000 */
[----:B------:R3:W-:Y:S01]  /*2670*/  @!P5 STG.E.U8 desc[UR36][R6.64+0x8], R13 ;  /* 0x0000080d0600d986 */ /* 0x0007e2000c101124 */
[----:B------:R-:W-:Y:S05]  /*2680*/  @P4 BRA `(.L_x_48) ;  /* 0x00000000000c4947 */ /* 0x000fea0003800000 */
[----:B------:R-:W5:Y:S02]  /*2690*/  LDG.E.U8 R58, desc[UR36][R8.64+0x9] ;  /* 0x00000924083a7981 */ /* 0x000f64000c1e1100 */
[----:B-----5:R-:W-:-:S05]  /*26a0*/  PRMT R0, R58, 0x8880, RZ ;  /* 0x000088803a007816 */ /* 0x020fca00000000ff */
[----:B------:R-:W-:-:S07]  /*26b0*/  IMAD R3, R0, R57, RZ ;  /* 0x0000003900037224 */ /* 0x000fce00078e02ff */
.L_x_48:
[----:B------:R-:W-:Y:S05]  /*26c0*/  BSYNC B1 ;  /* 0x0000000000017941 */ /* 0x000fea0003800000 */
.L_x_47:
[----:B------:R-:W-:Y:S01]  /*26d0*/  ISETP.LT.OR P1, PT, R20, 0x9, !P1 ;  /* 0x000000091400780c */ /* 0x000fe20004f21670 */
[----:B------:R-:W-:Y:S01]  /*26e0*/  @!P4 IMAD R29, R29, R56, R3 ;  /* 0x000000381d1dc224 */ /* 0x000fe200078e0203 */
[C---:B------:R-:W-:Y:S01]  /*26f0*/  ISETP.GE.AND P3, PT, R60.reuse, 0x11, PT ;  /* 0x000000113c00780c */ /* 0x040fe20003f66270 */
[----:B------:R-:W-:Y:S01]  /*2700*/  BSSY B1, `(.L_x_49) ;  /* 0x000000a000017945 */ /* 0x000fe20003800000 */
[----:B------:R-:W-:Y:S02]  /*2710*/  ISETP.GE.AND P2, PT, R60, 0x12, PT ;  /* 0x000000123c00780c */ /* 0x000fe40003f46270 */
[----:B------:R0:W-:Y:S01]  /*2720*/  @!P4 STG.E.U8 desc[UR36][R6.64+0x9], R29 ;  /* 0x0000091d0600c986 */ /* 0x0001e2000c101124 */
[C---:B------:R-:W-:Y:S02]  /*2730*/  ISETP.LT.OR P0, PT, R20.reuse, 0x9, !P0 ;  /* 0x000000091400780c */ /* 0x040fe40004701670 */
[C---:B------:R-:W-:Y:S02]  /*2740*/  ISETP.LT.OR P5, PT, R20.reuse, 0x1, !P3 ;  /* 0x000000011400780c */ /* 0x040fe40005fa1670 */
[----:B------:R-:W-:-:S02]  /*2750*/  ISETP.LT.OR P4, PT, R20, 0x1, !P2 ;  /* 0x000000011400780c */ /* 0x000fc40005781670 */
[----:B------:R-:W-:Y:S11]  /*2760*/  @P1 BRA `(.L_x_50) ;  /* 0x00000000000c1947 */ /* 0x000ff60003800000 */
[----:B------:R-:W5:Y:S02]  /*2770*/  LDG.E.U8 R58, desc[UR36][R10.64+0x8] ;  /* 0x000008240a3a7981 */ /* 0x000f64000c1e1100 */
[----:B-----5:R-:W-:-:S05]  /*2780*/  PRMT R0, R58, 0x8880, RZ ;  /* 0x000088803a007816 */ /* 0x020fca00000000ff */
[----:B------:R-:W-:-:S07]  /*2790*/  IMAD R3, R0, R57, RZ ;  /* 0x0000003900037224 */ /* 0x000fce00078e02ff */
.L_x_50:
[----:B------:R-:W-:Y:S05]  /*27a0*/  BSYNC B1 ;  /* 0x0000000000017941 */ /* 0x000fea0003800000 */
.L_x_49:
[----:B---3--:R-:W-:Y:S01]  /*27b0*/  @!P1 IMAD R13, R30, R56, R3 ;  /* 0x000000381e0d9224 */ /* 0x008fe200078e0203 */
[----:B------:R-:W-:Y:S04]  /*27c0*/  BSSY B1, `(.L_x_51) ;  /* 0x0000006000017945 */ /* 0x000fe80003800000 */
[----:B------:R3:W-:Y:S01]  /*27d0*/  @!P1 STG.E.U8 desc[UR36][R4.64+0x8], R13 ;  /* 0x0000080d04009986 */ /* 0x0007e2000c101124 */
[----:B------:R-:W-:Y:S05]  /*27e0*/  @P0 BRA `(.L_x_52) ;  /* 0x00000000000c0947 */ /* 0x000fea0003800000 */
[----:B------:R-:W5:Y:S02]  /*27f0*/  LDG.E.U8 R58, desc[UR36][R10.64+0x9] ;  /* 0x000009240a3a7981 */ /* 0x000f64000c1e1100 */
[----:B-----5:R-:W-:-:S05]  /*2800*/  PRMT R0, R58, 0x8880, RZ ;  /* 0x000088803a007816 */ /* 0x020fca00000000ff */
[----:B------:R-:W-:-:S07]  /*2810*/  IMAD R3, R0, R57, RZ ;  /* 0x0000003900037224 */ /* 0x000fce00078e02ff */
.L_x_52:
[----:B------:R-:W-:Y:S05]  /*2820*/  BSYNC B1 ;  /* 0x0000000000017941 */ /* 0x000fea0003800000 */
.L_x_51:
[----:B------:R-:W-:Y:S01]  /*2830*/  @!P0 IMAD R31, R31, R56, R3 ;  /* 0x000000381f1f8224 */ /* 0x000fe200078e0203 */
[----:B------:R-:W-:Y:S04]  /*2840*/  BSSY B1, `(.L_x_53) ;  /* 0x0000006000017945 */ /* 0x000fe80003800000 */
[----:B------:R0:W-:Y:S01]  /*2850*/  @!P0 STG.E.U8 desc[UR36][R4.64+0x9], R31 ;  /* 0x0000091f04008986 */ /* 0x0001e2000c101124 */
[----:B------:R-:W-:Y:S05]  /*2860*/  @P5 BRA `(.L_x_54) ;  /* 0x00000000000c5947 */ /* 0x000fea0003800000 */
[----:B------:R-:W5:Y:S02]  /*2870*/  LDG.E.U8 R58, desc[UR36][R8.64+0x10] ;  /* 0x00001024083a7981 */ /* 0x000f64000c1e1100 */
[----:B-----5:R-:W-:-:S05]  /*2880*/  PRMT R0, R58, 0x8880, RZ ;  /* 0x000088803a007816 */ /* 0x020fca00000000ff */
[----:B------:R-:W-:-:S07]  /*2890*/  IMAD R3, R0, R57, RZ ;  /* 0x0000003900037224 */ /* 0x000fce00078e02ff */
.L_x_54:
[----:B------:R-:W-:Y:S05]  /*28a0*/  BSYNC B1 ;  /* 0x0000000000017941 */ /* 0x000fea0003800000 */
.L_x_53:
[----:B---3--:R-:W-:Y:S01]  /*28b0*/  @!P5 IMAD R13, R32, R56, R3 ;  /* 0x00000038200dd224 */ /* 0x008fe200078e0203 */
[----:B------:R-:W-:Y:S04]  /*28c0*/  BSSY B1, `(.L_x_55) ;  /* 0x0000006000017945 */ /* 0x000fe80003800000 */
[----:B------:R3:W-:Y:S01]  /*28d0*/  @!P5 STG.E.U8 desc[UR36][R6.64+0x10], R13 ;  /* 0x0000100d0600d986 */ /* 0x0007e2000c101124 */
[----:B------:R-:W-:Y:S05]  /*28e0*/  @P4 BRA `(.L_x_56) ;  /* 0x00000000000c4947 */ /* 0x000fea0003800000 */
[----:B------:R-:W5:Y:S02]  /*28f0*/  LDG.E.U8 R58, desc[UR36][R8.64+0x11] ;  /* 0x00001124083a7981 */ /* 0x000f64000c1e1100 */
[----:B-----5:R-:W-:-:S05]  /*2900*/  PRMT R0, R58, 0x8880, RZ ;  /* 0x000088803a007816 */ /* 0x020fca00000000ff */
[----:B------:R-:W-:-:S07]  /*2910*/  IMAD R3, R0, R57, RZ ;  /* 0x0000003900037224 */ /* 0x000fce00078e02ff */
.L_x_56:
[----:B------:R-:W-:Y:S05]  /*2920*/  BSYNC B1 ;  /* 0x0000000000017941 */ /* 0x000fea0003800000 */
.L_x_55:
        /* <DEDUP_REMOVED lines=13> */
.L_x_58:
[----:B------:R-:W-:Y:S05]  /*2a00*/  BSYNC B1 ;  /* 0x0000000000017941 */ /* 0x000fea0003800000 */
.L_x_57:
[----:B---3--:R-:W-:Y:S01]  /*2a10*/  @!P3 IMAD R13, R34, R56, R3 ;  /* 0x00000038220db224 */ /* 0x008fe200078e0203 */
[----:B------:R-:W-:Y:S04]  /*2a20*/  BSSY B1, `(.L_x_59) ;  /* 0x0000006000017945 */ /* 0x000fe80003800000 */
[----:B------:R3:W-:Y:S01]  /*2a30*/  @!P3 STG.E.U8 desc[UR36][R4.64+0x10], R13 ;  /* 0x0000100d0400b986 */ /* 0x0007e2000c101124 */
[----:B------:R-:W-:Y:S05]  /*2a40*/  @P2 BRA `(.L_x_60) ;  /* 0x00000000000c2947 */ /* 0x000fea0003800000 */
[----:B------:R-:W5:Y:S02]  /*2a50*/  LDG.E.U8 R58, desc[UR36][R10.64+0x11] ;  /* 0x000011240a3a7981 */ /* 0x000f64000c1e1100 */
[----:B-----5:R-:W-:-:S05]  /*2a60*/  PRMT R0, R58, 0x8880, RZ ;  /* 0x000088803a007816 */ /* 0x020fca00000000ff */
[----:B------:R-:W-:-:S07]  /*2a70*/  IMAD R3, R0, R57, RZ ;  /* 0x0000003900037224 */ /* 0x000fce00078e02ff */
.L_x_60:
[----:B------:R-:W-:Y:S05]  /*2a80*/  BSYNC B1 ;  /* 0x0000000000017941 */ /* 0x000fea0003800000 */
.L_x_59:
[----:B------:R-:W-:Y:S01]  /*2a90*/  @!P2 IMAD R35, R35, R56, R3 ;  /* 0x000000382323a224 */ /* 0x000fe200078e0203 */
[----:B------:R-:W-:Y:S04]  /*2aa0*/  BSSY B1, `(.L_x_61) ;  /* 0x0000006000017945 */ /* 0x000fe80003800000 */
[----:B------:R0:W-:Y:S01]  /*2ab0*/  @!P2 STG.E.U8 desc[UR36][R4.64+0x11], R35 ;  /* 0x000011230400a986 */ /* 0x0001e2000c101124 */
[----:B------:R-:W-:Y:S05]  /*2ac0*/  @P5 BRA `(.L_x_62) ;  /* 0x00000000000c5947 */ /* 0x000fea0003800000 */
[----:B------:R-:W5:Y:S02]  /*2ad0*/  LDG.E.U8 R58, desc[UR36][R8.64+0x18] ;  /* 0x00001824083a7981 */ /* 0x000f64000c1e1100 */
[----:B-----5:R-:W-:-:S05]  /*2ae0*/  PRMT R0, R58, 0x8880, RZ ;  /* 0x000088803a007816 */ /* 0x020fca00000000ff */
[----:B------:R-:W-:-:S07]  /*2af0*/  IMAD R3, R0, R57, RZ ;  /* 0x0000003900037224 */ /* 0x000fce00078e02ff */
.L_x_62:
[----:B------:R-:W-:Y:S05]  /*2b00*/  BSYNC B1 ;  /* 0x0000000000017941 */ /* 0x000fea0003800000 */
.L_x_61:
[----:B---3--:R-:W-:Y:S01]  /*2b10*/  @!P5 IMAD R13, R36, R56, R3 ;  /* 0x00000038240dd224 */ /* 0x008fe200078e0203 */
[----:B------:R-:W-:Y:S04]  /*2b20*/  BSSY B1, `(.L_x_63) ;  /* 0x0000006000017945 */ /* 0x000fe80003800000 */
[----:B------:R3:W-:Y:S01]  /*2b30*/  @!P5 STG.E.U8 desc[UR36][R6.64+0x18], R13 ;  /* 0x0000180d0600d986 */ /* 0x0007e2000c101124 */
[----:B------:R-:W-:Y:S05]  /*2b40*/  @P4 BRA `(.L_x_64) ;  /* 0x00000000000c4947 */ /* 0x000fea0003800000 */
[----:B------:R-:W5:Y:S02]  /*2b50*/  LDG.E.U8 R58, desc[UR36][R8.64+0x19] ;  /* 0x00001924083a7981 */ /* 0x000f64000c1e1100 */
[----:B-----5:R-:W-:-:S05]  /*2b60*/  PRMT R0, R58, 0x8880, RZ ;  /* 0x000088803a007816 */ /* 0x020fca00000000ff */
[----:B------:R-:W-:-:S07]  /*2b70*/  IMAD R3, R0, R57, RZ ;  /* 0x0000003900037224 */ /* 0x000fce00078e02ff */
.L_x_64:
[----:B------:R-:W-:Y:S05]  /*2b80*/  BSYNC B1 ;  /* 0x0000000000017941 */ /* 0x000fea0003800000 */
.L_x_63:
        /* <DEDUP_REMOVED lines=13> */
.L_x_66:
[----:B------:R-:W-:Y:S05]  /*2c60*/  BSYNC B1 ;  /* 0x0000000000017941 */ /* 0x000fea0003800000 */
.L_x_65:
[----:B---3--:R-:W-:Y:S01]  /*2c70*/  @!P1 IMAD R13, R38, R56, R3 ;  /* 0x00000038260d9224 */ /* 0x008fe200078e0203 */
[----:B------:R-:W-:Y:S04]  /*2c80*/  BSSY B1, `(.L_x_67) ;  /* 0x0000006000017945 */ /* 0x000fe80003800000 */
[----:B------:R3:W-:Y:S01]  /*2c90*/  @!P1 STG.E.U8 desc[UR36][R4.64+0x18], R13 ;  /* 0x0000180d04009986 */ /* 0x0007e2000c101124 */
[----:B------:R-:W-:Y:S05]  /*2ca0*/  @P4 BRA `(.L_x_68) ;  /* 0x00000000000c4947 */ /* 0x000fea0003800000 */
[----:B------:R-:W5:Y:S02]  /*2cb0*/  LDG.E.U8 R58, desc[UR36][R10.64+0x19] ;  /* 0x000019240a3a7981 */ /* 0x000f64000c1e1100 */
[----:B-----5:R-:W-:-:S05]  /*2cc0*/  PRMT R0, R58, 0x8880, RZ ;  /* 0x000088803a007816 */ /* 0x020fca00000000ff */
[----:B------:R-:W-:-:S07]  /*2cd0*/  IMAD R3, R0, R57, RZ ;  /* 0x0000003900037224 */ /* 0x000fce00078e02ff */
.L_x_68:
[----:B------:R-:W-:Y:S05]  /*2ce0*/  BSYNC B1 ;  /* 0x0000000000017941 */ /* 0x000fea0003800000 */
.L_x_67:
[----:B------:R-:W-:Y:S01]  /*2cf0*/  @!P4 IMAD R39, R39, R56, R3 ;  /* 0x000000382727c224 */ /* 0x000fe200078e0203 */
[----:B------:R-:W-:Y:S04]  /*2d00*/  BSSY B1, `(.L_x_69) ;  /* 0x0000006000017945 */ /* 0x000fe80003800000 */
[----:B------:R0:W-:Y:S01]  /*2d10*/  @!P4 STG.E.U8 desc[UR36][R4.64+0x19], R39 ;  /* 0x000019270400c986 */ /* 0x0001e2000c101124 */
[----:B------:R-:W-:Y:S05]  /*2d20*/  @P5 BRA `(.L_x_70) ;  /* 0x00000000000c5947 */ /* 0x000fea0003800000 */
[----:B------:R-:W5:Y:S02]  /*2d30*/  LDG.E.U8 R58, desc[UR36][R8.64+0x20] ;  /* 0x00002024083a7981 */ /* 0x000f64000c1e1100 */
[----:B-----5:R-:W-:-:S05]  /*2d40*/  PRMT R0, R58, 0x8880, RZ ;  /* 0x000088803a007816 */ /* 0x020fca00000000ff */
[----:B------:R-:W-:-:S07]  /*2d50*/  IMAD R3, R0, R57, RZ ;  /* 0x0000003900037224 */ /* 0x000fce00078e02ff */
.L_x_70:
[----:B------:R-:W-:Y:S05]  /*2d60*/  BSYNC B1 ;  /* 0x0000000000017941 */ /* 0x000fea0003800000 */
.L_x_69:
[----:B---3--:R-:W-:Y:S01]  /*2d70*/  @!P5 IMAD R13, R40, R56, R3 ;  /* 0x00000038280dd224 */ /* 0x008fe200078e0203 */
[----:B------:R-:W-:Y:S04]  /*2d80*/  BSSY B1, `(.L_x_71) ;  /* 0x0000006000017945 */ /* 0x000fe80003800000 */
[----:B------:R3:W-:Y:S01]  /*2d90*/  @!P5 STG.E.U8 desc[UR36][R6.64+0x20], R13 ;  /* 0x0000200d0600d986 */ /* 0x0007e2000c101124 */
[----:B------:R-:W-:Y:S05]  /*2da0*/  @P0 BRA `(.L_x_72) ;  /* 0x00000000000c0947 */ /* 0x000fea0003800000 */
[----:B------:R-:W5:Y:S02]  /*2db0*/  LDG.E.U8 R58, desc[UR36][R8.64+0x21] ;  /* 0x00002124083a7981 */ /* 0x000f64000c1e1100 */
[----:B-----5:R-:W-:-:S05]  /*2dc0*/  PRMT R0, R58, 0x8880, RZ ;  /* 0x000088803a007816 */ /* 0x020fca00000000ff */
[----:B------:R-:W-:-:S07]  /*2dd0*/  IMAD R3, R0, R57, RZ ;  /* 0x0000003900037224 */ /* 0x000fce00078e02ff */
.L_x_72:
[----:B------:R-:W-:Y:S05]  /*2de0*/  BSYNC B1 ;  /* 0x0000000000017941 */ /* 0x000fea0003800000 */
.L_x_71:
        /* <DEDUP_REMOVED lines=13> */
.L_x_74:
[----:B------:R-:W-:Y:S05]  /*2ec0*/  BSYNC B1 ;  /* 0x0000000000017941 */ /* 0x000fea0003800000 */
.L_x_73:
[----:B---3--:R-:W-:Y:S01]  /*2ed0*/  @!P3 IMAD R13, R42, R56, R3 ;  /* 0x000000382a0db224 */ /* 0x008fe200078e0203 */
[----:B------:R-:W-:Y:S04]  /*2ee0*/  BSSY B1, `(.L_x_75) ;  /* 0x0000006000017945 */ /* 0x000fe80003800000 */
[----:B------:R3:W-:Y:S01]  /*2ef0*/  @!P3 STG.E.U8 desc[UR36][R4.64+0x20], R13 ;  /* 0x0000200d0400b986 */ /* 0x0007e2000c101124 */
[----:B------:R-:W-:Y:S05]  /*2f00*/  @P2 BRA `(.L_x_76) ;  /* 0x00000000000c2947 */ /* 0x000fea0003800000 */
[----:B------:R-:W5:Y:S02]  /*2f10*/  LDG.E.U8 R58, desc[UR36][R10.64+0x21] ;  /* 0x000021240a3a7981 */ /* 0x000f64000c1e1100 */
[----:B-----5:R-:W-:-:S05]  /*2f20*/  PRMT R0, R58, 0x8880, RZ ;  /* 0x000088803a007816 */ /* 0x020fca00000000ff */
[----:B------:R-:W-:-:S07]  /*2f30*/  IMAD R3, R0, R57, RZ ;  /* 0x0000003900037224 */ /* 0x000fce00078e02ff */
.L_x_76:
[----:B------:R-:W-:Y:S05]  /*2f40*/  BSYNC B1 ;  /* 0x0000000000017941 */ /* 0x000fea0003800000 */
.L_x_75:
[----:B------:R-:W-:Y:S01]  /*2f50*/  @!P2 IMAD R43, R43, R56, R3 ;  /* 0x000000382b2ba224 */ /* 0x000fe200078e0203 */
[----:B------:R-:W-:Y:S04]  /*2f60*/  BSSY B1, `(.L_x_77) ;  /* 0x0000006000017945 */ /* 0x000fe80003800000 */
[----:B------:R0:W-:Y:S01]  /*2f70*/  @!P2 STG.E.U8 desc[UR36][R4.64+0x21], R43 ;  /* 0x0000212b0400a986 */ /* 0x0001e2000c101124 */
[----:B------:R-:W-:Y:S05]  /*2f80*/  @P0 BRA `(.L_x_78) ;  /* 0x00000000000c0947 */ /* 0x000fea0003800000 */
[----:B------:R-:W5:Y:S02]  /*2f90*/  LDG.E.U8 R58, desc[UR36][R8.64+0x28] ;  /* 0x00002824083a7981 */ /* 0x000f64000c1e1100 */
[----:B-----5:R-:W-:-:S05]  /*2fa0*/  PRMT R0, R58, 0x8880, RZ ;  /* 0x000088803a007816 */ /* 0x020fca00000000ff */
[----:B------:R-:W-:-:S07]  /*2fb0*/  IMAD R3, R0, R57, RZ ;  /* 0x0000003900037224 */ /* 0x000fce00078e02ff */
.L_x_78:
[----:B------:R-:W-:Y:S05]  /*2fc0*/  BSYNC B1 ;  /* 0x0000000000017941 */ /* 0x000fea0003800000 */
.L_x_77:
[----:B---3--:R-:W-:Y:S01]  /*2fd0*/  @!P0 IMAD R13, R44, R56, R3 ;  /* 0x000000382c0d8224 */ /* 0x008fe200078e0203 */
[----:B------:R-:W-:Y:S04]  /*2fe0*/  BSSY B1, `(.L_x_79) ;  /* 0x0000006000017945 */ /* 0x000fe80003800000 */
[----:B------:R3:W-:Y:S01]  /*2ff0*/  @!P0 STG.E.U8 desc[UR36][R6.64+0x28], R13 ;  /* 0x0000280d06008986 */ /* 0x0007e2000c101124 */
[----:B------:R-:W-:Y:S05]  /*3000*/  @P5 BRA `(.L_x_80) ;  /* 0x00000000000c5947 */ /* 0x000fea0003800000 */
[----:B------:R-:W5:Y:S02]  /*3010*/  LDG.E.U8 R58, desc[UR36][R8.64+0x29] ;  /* 0x00002924083a7981 */ /* 0x000f64000c1e1100 */
[----:B-----5:R-:W-:-:S05]  /*3020*/  PRMT R0, R58, 0x8880, RZ ;  /* 0x000088803a007816 */ /* 0x020fca00000000ff */
[----:B------:R-:W-:-:S07]  /*3030*/  IMAD R3, R0, R57, RZ ;  /* 0x0000003900037224 */ /* 0x000fce00078e02ff */
.L_x_80:
[----:B------:R-:W-:Y:S05]  /*3040*/  BSYNC B1 ;  /* 0x0000000000017941 */ /* 0x000fea0003800000 */
.L_x_79:
        /* <DEDUP_REMOVED lines=13> */
.L_x_82:
[----:B------:R-:W-:Y:S05]  /*3120*/  BSYNC B1 ;  /* 0x0000000000017941 */ /* 0x000fea0003800000 */
.L_x_81:
[----:B---3--:R-:W-:Y:S01]  /*3130*/  @!P4 IMAD R13, R46, R56, R3 ;  /* 0x000000382e0dc224 */ /* 0x008fe200078e0203 */
[----:B------:R-:W-:Y:S04]  /*3140*/  BSSY B1, `(.L_x_83) ;  /* 0x0000006000017945 */ /* 0x000fe80003800000 */
[----:B------:R3:W-:Y:S01]  /*3150*/  @!P4 STG.E.U8 desc[UR36][R4.64+0x28], R13 ;  /* 0x0000280d0400c986 */ /* 0x0007e2000c101124 */
[----:B------:R-:W-:Y:S05]  /*3160*/  @P1 BRA `(.L_x_84) ;  /* 0x00000000000c1947 */ /* 0x000fea0003800000 */
[----:B------:R-:W5:Y:S02]  /*3170*/  LDG.E.U8 R58, desc[UR36][R10.64+0x29] ;  /* 0x000029240a3a7981 */ /* 0x000f64000c1e1100 */
[----:B-----5:R-:W-:-:S05]  /*3180*/  PRMT R0, R58, 0x8880, RZ ;  /* 0x000088803a007816 */ /* 0x020fca00000000ff */
[----:B------:R-:W-:-:S07]  /*3190*/  IMAD R3, R0, R57, RZ ;  /* 0x0000003900037224 */ /* 0x000fce00078e02ff */
.L_x_84:
[----:B------:R-:W-:Y:S05]  /*31a0*/  BSYNC B1 ;  /* 0x0000000000017941 */ /* 0x000fea0003800000 */
.L_x_83:
[----:B------:R-:W-:Y:S01]  /*31b0*/  @!P1 IMAD R47, R47, R56, R3 ;  /* 0x000000382f2f9224 */ /* 0x000fe200078e0203 */
[----:B------:R-:W-:Y:S04]  /*31c0*/  BSSY B1, `(.L_x_85) ;  /* 0x0000006000017945 */ /* 0x000fe80003800000 */
[----:B------:R0:W-:Y:S01]  /*31d0*/  @!P1 STG.E.U8 desc[UR36][R4.64+0x29], R47 ;  /* 0x0000292f04009986 */ /* 0x0001e2000c101124 */
[----:B------:R-:W-:Y:S05]  /*31e0*/  @P3 BRA `(.L_x_86) ;  /* 0x00000000000c3947 */ /* 0x000fea0003800000 */
[----:B------:R-:W5:Y:S02]  /*31f0*/  LDG.E.U8 R58, desc[UR36][R8.64+0x30] ;  /* 0x00003024083a7981 */ /* 0x000f64000c1e1100 */
[----:B-----5:R-:W-:-:S05]  /*3200*/  PRMT R0, R58, 0x8880, RZ ;  /* 0x000088803a007816 */ /* 0x020fca00000000ff */
[----:B------:R-:W-:-:S07]  /*3210*/  IMAD R3, R0, R57, RZ ;  /* 0x0000003900037224 */ /* 0x000fce00078e02ff */
.L_x_86:
[----:B------:R-:W-:Y:S05]  /*3220*/  BSYNC B1 ;  /* 0x0000000000017941 */ /* 0x000fea0003800000 */
.L_x_85:
[----:B---3--:R-:W-:Y:S01]  /*3230*/  @!P3 IMAD R13, R48, R56, R3 ;  /* 0x00000038300db224 */ /* 0x008fe200078e0203 */
[----:B------:R-:W-:Y:S04]  /*3240*/  BSSY B1, `(.L_x_87) ;  /* 0x0000006000017945 */ /* 0x000fe80003800000 */
[----:B------:R3:W-:Y:S01]  /*3250*/  @!P3 STG.E.U8 desc[UR36][R6.64+0x30], R13 ;  /* 0x0000300d0600b986 */ /* 0x0007e2000c101124 */
[----:B------:R-:W-:Y:S05]  /*3260*/  @P5 BRA `(.L_x_88) ;  /* 0x00000000000c5947 */ /* 0x000fea0003800000 */
[----:B------:R-:W5:Y:S02]  /*3270*/  LDG.E.U8 R58, desc[UR36][R8.64+0x31] ;  /* 0x00003124083a7981 */ /* 0x000f64000c1e1100 */
[----:B-----5:R-:W-:-:S05]  /*3280*/  PRMT R0, R58, 0x8880, RZ ;  /* 0x000088803a007816 */ /* 0x020fca00000000ff */
[----:B------:R-:W-:-:S07]  /*3290*/  IMAD R3, R0, R57, RZ ;  /* 0x0000003900037224 */ /* 0x000fce00078e02ff */
.L_x_88:
[----:B------:R-:W-:Y:S05]  /*32a0*/  BSYNC B1 ;  /* 0x0000000000017941 */ /* 0x000fea0003800000 */
.L_x_87:
        /* <DEDUP_REMOVED lines=9> */
[----:B------:R-:W-:Y:S01]  /*3340*/  ISETP.LT.OR P3, PT, R20, 0x9, !P3 ;  /* 0x000000091400780c */ /* 0x000fe20005f61670 */
[----:B------:R-:W-:-:S12]  /*3350*/  @P2 BRA `(.L_x_90) ;  /* 0x00000000000c2947 */ /* 0x000fd80003800000 */
[----:B------:R-:W5:Y:S02]  /*3360*/  LDG.E.U8 R58, desc[UR36][R10.64+0x30] ;  /* 0x000030240a3a7981 */ /* 0x000f64000c1e1100 */
[----:B-----5:R-:W-:-:S05]  /*3370*/  PRMT R0, R58, 0x8880, RZ ;  /* 0x000088803a007816 */ /* 0x020fca00000000ff */
[----:B------:R-:W-:-:S07]  /*3380*/  IMAD R3, R0, R57, RZ ;  /* 0x0000003900037224 */ /* 0x000fce00078e02ff */
.L_x_90:
[----:B------:R-:W-:Y:S05]  /*3390*/  BSYNC B1 ;  /* 0x0000000000017941 */ /* 0x000fea0003800000 */
.L_x_89:
[----:B---3--:R-:W-:Y:S01]  /*33a0*/  @!P2 IMAD R13, R50, R56, R3 ;  /* 0x00000038320da224 */ /* 0x008fe200078e0203 */
[----:B------:R-:W-:Y:S04]  /*33b0*/  BSSY B1, `(.L_x_91) ;  /* 0x0000006000017945 */ /* 0x000fe80003800000 */
[----:B------:R3:W-:Y:S01]  /*33c0*/  @!P2 STG.E.U8 desc[UR36][R4.64+0x30], R13 ;  /* 0x0000300d0400a986 */ /* 0x0007e2000c101124 */
[----:B------:R-:W-:Y:S05]  /*33d0*/  @P0 BRA `(.L_x_92) ;  /* 0x00000000000c0947 */ /* 0x000fea0003800000 */
[----:B------:R-:W5:Y:S02]  /*33e0*/  LDG.E.U8 R58, desc[UR36][R10.64+0x31] ;  /* 0x000031240a3a7981 */ /* 0x000f64000c1e1100 */
[----:B-----5:R-:W-:-:S05]  /*33f0*/  PRMT R0, R58, 0x8880, RZ ;  /* 0x000088803a007816 */ /* 0x020fca00000000ff */
[----:B------:R-:W-:-:S07]  /*3400*/  IMAD R3, R0, R57, RZ ;  /* 0x0000003900037224 */ /* 0x000fce00078e02ff */
.L_x_92:
[----:B------:R-:W-:Y:S05]  /*3410*/  BSYNC B1 ;  /* 0x0000000000017941 */ /* 0x000fea0003800000 */
.L_x_91:
[----:B------:R-:W-:Y:S01]  /*3420*/  @!P0 IMAD R51, R51, R56, R3 ;  /* 0x0000003833338224 */ /* 0x000fe200078e0203 */
[----:B------:R-:W-:Y:S04]  /*3430*/  BSSY B1, `(.L_x_93) ;  /* 0x0000006000017945 */ /* 0x000fe80003800000 */
[----:B------:R0:W-:Y:S01]  /*3440*/  @!P0 STG.E.U8 desc[UR36][R4.64+0x31], R51 ;  /* 0x0000313304008986 */ /* 0x0001e2000c101124 */
[----:B------:R-:W-:Y:S05]  /*3450*/  @P5 BRA `(.L_x_94) ;  /* 0x00000000000c5947 */ /* 0x000fea0003800000 */
[----:B------:R-:W5:Y:S02]  /*3460*/  LDG.E.U8 R58, desc[UR36][R8.64+0x38] ;  /* 0x00003824083a7981 */ /* 0x000f64000c1e1100 */
[----:B-----5:R-:W-:-:S05]  /*3470*/  PRMT R0, R58, 0x8880, RZ ;  /* 0x000088803a007816 */ /* 0x020fca00000000ff */
[----:B------:R-:W-:-:S07]  /*3480*/  IMAD R3, R0, R57, RZ ;  /* 0x0000003900037224 */ /* 0x000fce00078e02ff */
.L_x_94:
[----:B------:R-:W-:Y:S05]  /*3490*/  BSYNC B1 ;  /* 0x0000000000017941 */ /* 0x000fea0003800000 */
.L_x_93:
[----:B---3--:R-:W-:Y:S01]  /*34a0*/  @!P5 IMAD R13, R52, R56, R3 ;  /* 0x00000038340dd224 */ /* 0x008fe200078e0203 */
[----:B------:R-:W-:Y:S04]  /*34b0*/  BSSY B1, `(.L_x_95) ;  /* 0x0000006000017945 */ /* 0x000fe80003800000 */
[----:B------:R3:W-:Y:S01]  /*34c0*/  @!P5 STG.E.U8 desc[UR36][R6.64+0x38], R13 ;  /* 0x0000380d0600d986 */ /* 0x0007e2000c101124 */
[----:B------:R-:W-:Y:S05]  /*34d0*/  @P4 BRA `(.L_x_96) ;  /* 0x00000000000c4947 */ /* 0x000fea0003800000 */
[----:B------:R-:W5:Y:S02]  /*34e0*/  LDG.E.U8 R58, desc[UR36][R8.64+0x39] ;  /* 0x00003924083a7981 */ /* 0x000f64000c1e1100 */
[----:B-----5:R-:W-:-:S05]  /*34f0*/  PRMT R0, R58, 0x8880, RZ ;  /* 0x000088803a007816 */ /* 0x020fca00000000ff */
[----:B------:R-:W-:-:S07]  /*3500*/  IMAD R3, R0, R57, RZ ;  /* 0x0000003900037224 */ /* 0x000fce00078e02ff */
.L_x_96:
[----:B------:R-:W-:Y:S05]  /*3510*/  BSYNC B1 ;  /* 0x0000000000017941 */ /* 0x000fea0003800000 */
.L_x_95:
[----:B------:R-:W-:Y:S01]  /*3520*/  @!P4 IMAD R53, R53, R56, R3 ;  /* 0x000000383535c224 */ /* 0x000fe200078e0203 */
[----:B------:R-:W-:Y:S04]  /*3530*/  BSSY B1, `(.L_x_97) ;  /* 0x0000006000017945 */ /* 0x000fe80003800000 */
[----:B------:R0:W-:Y:S01]  /*3540*/  @!P4 STG.E.U8 desc[UR36][R6.64+0x39], R53 ;  /* 0x000039350600c986 */ /* 0x0001e2000c101124 */
[----:B------:R-:W-:Y:S05]  /*3550*/  @P3 BRA `(.L_x_98) ;  /* 0x00000000000c3947 */ /* 0x000fea0003800000 */
[----:B------:R-:W5:Y:S02]  /*3560*/  LDG.E.U8 R58, desc[UR36][R10.64+0x38] ;  /* 0x000038240a3a7981 */ /* 0x000f64000c1e1100 */
[----:B-----5:R-:W-:-:S05]  /*3570*/  PRMT R0, R58, 0x8880, RZ ;  /* 0x000088803a007816 */ /* 0x020fca00000000ff */
[----:B------:R-:W-:-:S07]  /*3580*/  IMAD R3, R0, R57, RZ ;  /* 0x0000003900037224 */ /* 0x000fce00078e02ff */
.L_x_98:
[----:B------:R-:W-:Y:S05]  /*3590*/  BSYNC B1 ;  /* 0x0000000000017941 */ /* 0x000fea0003800000 */
.L_x_97:
[----:B0123--:R-:W-:Y:S01]  /*35a0*/  @!P3 IMAD R7, R54, R56, R3 ;  /* 0x000000383607b224 */ /* 0x00ffe200078e0203 */
[----:B------:R-:W-:Y:S01]  /*35b0*/  ISETP.LT.OR P1, PT, R20, 0x9, !P1 ;  /* 0x000000091400780c */ /* 0x000fe20004f21670 */
[----:B------:R-:W-:Y:S03]  /*35c0*/  BSSY B1, `(.L_x_99) ;  /* 0x0000006000017945 */ /* 0x000fe60003800000 */
[----:B------:R0:W-:Y:S09]  /*35d0*/  @!P3 STG.E.U8 desc[UR36][R4.64+0x38], R7 ;  /* 0x000038070400b986 */ /* 0x0001f2000c101124 */
[----:B------:R-:W-:Y:S05]  /*35e0*/  @P1 BRA `(.L_x_100) ;  /* 0x00000000000c1947 */ /* 0x000fea0003800000 */
[----:B------:R-:W2:Y:S02]  /*35f0*/  LDG.E.U8 R58, desc[UR36][R10.64+0x39] ;  /* 0x000039240a3a7981 */ /* 0x000ea4000c1e1100 */
[----:B--2---:R-:W-:-:S05]  /*3600*/  PRMT R0, R58, 0x8880, RZ ;  /* 0x000088803a007816 */ /* 0x004fca00000000ff */
[----:B------:R-:W-:-:S07]  /*3610*/  IMAD R3, R0, R57, RZ ;  /* 0x0000003900037224 */ /* 0x000fce00078e02ff */
.L_x_100:
[----:B------:R-:W-:Y:S05]  /*3620*/  BSYNC B1 ;  /* 0x0000000000017941 */ /* 0x000fea0003800000 */
.L_x_99:
[----:B------:R-:W-:Y:S01]  /*3630*/  IMAD R3, R55, R56, R3 ;  /* 0x0000003837037224 */ /* 0x000fe200078e0203 */
[----:B------:R-:W-:Y:S06]  /*3640*/  @P1 BRA `(.L_x_101) ;  /* 0x0000000400c81947 */ /* 0x000fec0003800000 */
[----:B------:R1:W-:Y:S01]  /*3650*/  STG.E.U8 desc[UR36][R4.64+0x39], R3 ;  /* 0x0000390304007986 */ /* 0x0003e2000c101124 */
[----:B------:R-:W-:Y:S05]  /*3660*/  BRA `(.L_x_101) ;  /* 0x0000000400c07947 */ /* 0x000fea0003800000 */
.L_x_36:
[C---:B------:R-:W-:Y:S02]  /*3670*/  ISETP.GE.AND P1, PT, R60.reuse, 0x1, PT ;  /* 0x000000013c00780c */ /* 0x040fe40003f26270 */
[----:B------:R-:W-:Y:S02]  /*3680*/  ISETP.GE.AND P0, PT, R60, 0x2, PT ;  /* 0x000000023c00780c */ /* 0x000fe40003f06270 */
[C---:B------:R-:W-:Y:S02]  /*3690*/  ISETP.LT.OR P4, PT, R20.reuse, 0x1, !P1 ;  /* 0x000000011400780c */ /* 0x040fe40004f81670 */
[C---:B------:R-:W-:Y:S02]  /*36a0*/  ISETP.LT.OR P5, PT, R20.reuse, 0x1, !P0 ;  /* 0x000000011400780c */ /* 0x040fe400047a1670 */
[C---:B------:R-:W-:Y:S02]  /*36b0*/  ISETP.LT.OR P1, PT, R20.reuse, 0x9, !P1 ;  /* 0x000000091400780c */ /* 0x040fe40004f21670 */
[----:B------:R-:W-:-:S02]  /*36c0*/  ISETP.LT.OR P0, PT, R20, 0x9, !P0 ;  /* 0x000000091400780c */ /* 0x000fc40004701670 */
[C---:B------:R-:W-:Y:S02]  /*36d0*/  ISETP.GE.AND P3, PT, R60.reuse, 0x9, PT ;  /* 0x000000093c00780c */ /* 0x040fe40003f66270 */
[----:B------:R-:W-:-:S03]  /*36e0*/  ISETP.GE.AND P2, PT, R60, 0xa, PT ;  /* 0x0000000a3c00780c */ /* 0x000fc60003f46270 */
[-C--:B------:R-:W-:Y:S02]  /*36f0*/  @!P4 IMAD R3, R24, R56.reuse, RZ ;  /* 0x000000381803c224 */ /* 0x080fe400078e02ff */
[-C--:B------:R-:W-:Y:S02]  /*3700*/  @!P5 IMAD R25, R25, R56.reuse, RZ ;  /* 0x000000381919d224 */ /* 0x080fe400078e02ff */
[-C--:B------:R-:W-:Y:S01]  /*3710*/  @!P1 IMAD R9, R26, R56.reuse, RZ ;  /* 0x000000381a099224 */ /* 0x080fe200078e02ff */
[----:B------:R0:W-:Y:S01]  /*3720*/  @!P4 STG.E.U8 desc[UR36][R6.64], R3 ;  /* 0x000000030600c986 */ /* 0x0001e2000c101124 */
[C---:B------:R-:W-:Y:S01]  /*3730*/  ISETP.LT.OR P4, PT, R20.reuse, 0x1, !P3 ;  /* 0x000000011400780c */ /* 0x040fe20005f81670 */
[----:B------:R-:W-:Y:S02]  /*3740*/  @!P0 IMAD R27, R27, R56, RZ ;  /* 0x000000381b1b8224 */ /* 0x000fe400078e02ff */
[----:B------:R-:W-:Y:S01]  /*3750*/  @!P5 STG.E.U8 desc[UR36][R6.64+0x1], R25 ;  /* 0x000001190600d986 */ /* 0x000fe2000c101124 */
[----:B------:R-:W-:-:S02]  /*3760*/  ISETP.LT.OR P5, PT, R20, 0x1, !P2 ;  /* 0x000000011400780c */ /* 0x000fc400057a1670 */
[C---:B------:R-:W-:Y:S01]  /*3770*/  ISETP.LT.OR P2, PT, R20.reuse, 0x9, !P2 ;  /* 0x000000091400780c */ /* 0x040fe20005741670 */
[----:B------:R1:W-:Y:S01]  /*3780*/  @!P1 STG.E.U8 desc[UR36][R4.64], R9 ;  /* 0x0000000904009986 */ /* 0x0003e2000c101124 */
[----:B------:R-:W-:Y:S02]  /*3790*/  ISETP.LT.OR P1, PT, R20, 0x9, !P3 ;  /* 0x000000091400780c */ /* 0x000fe40005f21670 */
[C---:B------:R-:W-:Y:S01]  /*37a0*/  ISETP.GE.AND P3, PT, R60.reuse, 0x11, PT ;  /* 0x000000113c00780c */ /* 0x040fe20003f66270 */
[----:B------:R-:W-:Y:S01]  /*37b0*/  @!P0 STG.E.U8 desc[UR36][R4.64+0x1], R27 ;  /* 0x0000011b04008986 */ /* 0x000fe2000c101124 */
[----:B------:R-:W-:Y:S01]  /*37c0*/  ISETP.GE.AND P0, PT, R60, 0x12, PT ;  /* 0x000000123c00780c */ /* 0x000fe20003f06270 */
[----:B------:R-:W-:-:S04]  /*37d0*/  @!P4 IMAD R11, R28, R56, RZ ;  /* 0x000000381c0bc224 */ /* 0x000fc800078e02ff */
[-C--:B------:R-:W-:Y:S01]  /*37e0*/  @!P5 IMAD R29, R29, R56.reuse, RZ ;  /* 0x000000381d1dd224 */ /* 0x080fe200078e02ff */
[----:B------:R-:W-:Y:S01]  /*37f0*/  @!P4 STG.E.U8 desc[UR36][R6.64+0x8], R11 ;  /* 0x0000080b0600c986 */ /* 0x000fe2000c101124 */
[C---:B------:R-:W-:Y:S01]  /*3800*/  ISETP.LT.OR P4, PT, R20.reuse, 0x1, !P3 ;  /* 0x000000011400780c */ /* 0x040fe20005f81670 */
[-C--:B------:R-:W-:Y:S02]  /*3810*/  @!P2 IMAD R31, R31, R56.reuse, RZ ;  /* 0x000000381f1fa224 */ /* 0x080fe400078e02ff */
[----:B------:R-:W-:Y:S01]  /*3820*/  @!P5 STG.E.U8 desc[UR36][R6.64+0x9], R29 ;  /* 0x0000091d0600d986 */ /* 0x000fe2000c101124 */
[----:B------:R-:W-:Y:S01]  /*3830*/  ISETP.LT.OR P5, PT, R20, 0x1, !P0 ;  /* 0x000000011400780c */ /* 0x000fe200047a1670 */
[----:B0-----:R-:W-:Y:S01]  /*3840*/  @!P1 IMAD R3, R30, R56, RZ ;  /* 0x000000381e039224 */ /* 0x001fe200078e02ff */
[----:B------:R-:W-:Y:S01]  /*3850*/  ISETP.LT.OR P0, PT, R20, 0x9, !P0 ;  /* 0x000000091400780c */ /* 0x000fe20004701670 */
[----:B------:R-:W-:Y:S01]  /*3860*/  @!P2 STG.E.U8 desc[UR36][R4.64+0x9], R31 ;  /* 0x0000091f0400a986 */ /* 0x000fe2000c101124 */
[----:B------:R-:W-:-:S03]  /*3870*/  ISETP.GE.AND P2, PT, R60, 0x19, PT ;  /* 0x000000193c00780c */ /* 0x000fc60003f46270 */
[----:B------:R0:W-:Y:S01]  /*3880*/  @!P1 STG.E.U8 desc[UR36][R4.64+0x8], R3 ;  /* 0x0000080304009986 */ /* 0x0001e2000c101124 */
[----:B------:R-:W-:Y:S01]  /*3890*/  ISETP.LT.OR P1, PT, R20, 0x9, !P3 ;  /* 0x000000091400780c */ /* 0x000fe20005f21670 */
[----:B-1----:R-:W-:Y:S01]  /*38a0*/  @!P4 IMAD R9, R32, R56, RZ ;  /* 0x000000382009c224 */ /* 0x002fe200078e02ff */
[----:B------:R-:W-:-:S03]  /*38b0*/  ISETP.GE.AND P3, PT, R60, 0x1a, PT ;  /* 0x0000001a3c00780c */ /* 0x000fc60003f66270 */
[-C--:B------:R-:W-:Y:S01]  /*38c0*/  @!P5 IMAD R33, R33, R56.reuse, RZ ;  /* 0x000000382121d224 */ /* 0x080fe200078e02ff */
[----:B------:R-:W-:Y:S01]  /*38d0*/  @!P4 STG.E.U8 desc[UR36][R6.64+0x10], R9 ;  /* 0x000010090600c986 */ /* 0x000fe2000c101124 */
[C---:B------:R-:W-:Y:S01]  /*38e0*/  ISETP.LT.OR P4, PT, R20.reuse, 0x1, !P3 ;  /* 0x000000011400780c */ /* 0x040fe20005f81670 */
[-C--:B------:R-:W-:Y:S01]  /*38f0*/  @!P0 IMAD R35, R35, R56.reuse, RZ ;  /* 0x0000003823238224 */ /* 0x080fe200078e02ff */
[C---:B------:R-:W-:Y:S01]  /*3900*/  ISETP.LT.OR P3, PT, R20.reuse, 0x9, !P3 ;  /* 0x000000091400780c */ /* 0x040fe20005f61670 */
[----:B------:R-:W-:Y:S01]  /*3910*/  @!P5 STG.E.U8 desc[UR36][R6.64+0x11], R33 ;  /* 0x000011210600d986 */ /* 0x000fe2000c101124 */
[----:B------:R-:W-:Y:S02]  /*3920*/  ISETP.LT.OR P5, PT, R20, 0x1, !P2 ;  /* 0x000000011400780c */ /* 0x000fe400057a1670 */
[----:B0-----:R-:W-:Y:S01]  /*3930*/  @!P1 IMAD R3, R34, R56, RZ ;  /* 0x0000003822039224 */ /* 0x001fe200078e02ff */
[----:B------:R-:W-:Y:S01]  /*3940*/  @!P0 STG.E.U8 desc[UR36][R4.64+0x11], R35 ;  /* 0x0000112304008986 */ /* 0x000fe2000c101124 */
[----:B------:R-:W-:-:S02]  /*3950*/  ISETP.LT.OR P2, PT, R20, 0x9, !P2 ;  /* 0x000000091400780c */ /* 0x000fc40005741670 */
[C---:B------:R-:W-:Y:S01]  /*3960*/  ISETP.GE.AND P0, PT, R60.reuse, 0x21, PT ;  /* 0x000000213c00780c */ /* 0x040fe20003f06270 */
[----:B------:R0:W-:Y:S01]  /*3970*/  @!P1 STG.E.U8 desc[UR36][R4.64+0x10], R3 ;  /* 0x0000100304009986 */ /* 0x0001e2000c101124 */
[----:B------:R-:W-:Y:S01]  /*3980*/  ISETP.GE.AND P1, PT, R60, 0x22, PT ;  /* 0x000000223c00780c */ /* 0x000fe20003f26270 */
[-C--:B------:R-:W-:Y:S02]  /*3990*/  @!P4 IMAD R37, R37, R56.reuse, RZ ;  /* 0x000000382525c224 */ /* 0x080fe400078e02ff */
[-C--:B------:R-:W-:Y:S02]  /*39a0*/  @!P3 IMAD R39, R39, R56.reuse, RZ ;  /* 0x000000382727b224 */ /* 0x080fe400078e02ff */
[-C--:B------:R-:W-:Y:S01]  /*39b0*/  @!P5 IMAD R11, R36, R56.reuse, RZ ;  /* 0x00000038240bd224 */ /* 0x080fe200078e02ff */
[----:B------:R-:W-:Y:S01]  /*39c0*/  @!P4 STG.E.U8 desc[UR36][R6.64+0x19], R37 ;  /* 0x000019250600c986 */ /* 0x000fe2000c101124 */
[C---:B------:R-:W-:Y:S02]  /*39d0*/  ISETP.LT.OR P4, PT, R20.reuse, 0x1, !P0 ;  /* 0x000000011400780c */ /* 0x040fe40004781670 */
[C---:B------:R-:W-:Y:S01]  /*39e0*/  ISETP.LT.OR P0, PT, R20.reuse, 0x9, !P0 ;  /* 0x000000091400780c */ /* 0x040fe20004701670 */
[----:B------:R-:W-:Y:S01]  /*39f0*/  @!P5 STG.E.U8 desc[UR36][R6.64+0x18], R11 ;  /* 0x0000180b0600d986 */ /* 0x000fe2000c101124 */
[----:B------:R-:W-:Y:S01]  /*3a00*/  ISETP.LT.OR P5, PT, R20, 0x1, !P1 ;  /* 0x000000011400780c */ /* 0x000fe20004fa1670 */
[----:B0-----:R-:W-:Y:S01]  /*3a10*/  @!P2 IMAD R3, R38, R56, RZ ;  /* 0x000000382603a224 */ /* 0x001fe200078e02ff */
[----:B------:R-:W-:Y:S01]  /*3a20*/  ISETP.LT.OR P1, PT, R20, 0x9, !P1 ;  /* 0x000000091400780c */ /* 0x000fe20004f21670 */
[----:B------:R-:W-:Y:S01]  /*3a30*/  @!P3 STG.E.U8 desc[UR36][R4.64+0x19], R39 ;  /* 0x000019270400b986 */ /* 0x000fe2000c101124 */
[----:B------:R-:W-:-:S03]  /*3a40*/  ISETP.GE.AND P3, PT, R60, 0x29, PT ;  /* 0x000000293c00780c */ /* 0x000fc60003f66270 */
[----:B------:R0:W-:Y:S01]  /*3a50*/  @!P2 STG.E.U8 desc[UR36][R4.64+0x18], R3 ;  /* 0x000018030400a986 */ /* 0x0001e2000c101124 */
[----:B------:R-:W-:Y:S01]  /*3a60*/  ISETP.GE.AND P2, PT, R60, 0x2a, PT ;  /* 0x0000002a3c00780c */ /* 0x000fe20003f46270 */
[----:B------:R-:W-:-:S04]  /*3a70*/  @!P4 IMAD R9, R40, R56, RZ ;  /* 0x000000382809c224 */ /* 0x000fc800078e02ff */
[-C--:B------:R-:W-:Y:S01]  /*3a80*/  @!P5 IMAD R41, R41, R56.reuse, RZ ;  /* 0x000000382929d224 */ /* 0x080fe200078e02ff */
[----:B------:R-:W-:Y:S01]  /*3a90*/  @!P4 STG.E.U8 desc[UR36][R6.64+0x20], R9 ;  /* 0x000020090600c986 */ /* 0x000fe2000c101124 */
[C---:B------:R-:W-:Y:S01]  /*3aa0*/  ISETP.LT.OR P4, PT, R20.reuse, 0x1, !P3 ;  /* 0x000000011400780c */ /* 0x040fe20005f81670 */
[-C--:B------:R-:W-:Y:S01]  /*3ab0*/  @!P1 IMAD R43, R43, R56.reuse, RZ ;  /* 0x000000382b2b9224 */ /* 0x080fe200078e02ff */
        /* <DEDUP_REMOVED lines=25> */
[----:B------:R1:W-:Y:S01]  /*3c50*/  @!P4 STG.E.U8 desc[UR36][R6.64+0x30], R9 ;  /* 0x000030090600c986 */ /* 0x0003e2000c101124 */
[C---:B------:R-:W-:Y:S01]  /*3c60*/  ISETP.LT.OR P4, PT, R20.reuse, 0x1, !P2 ;  /* 0x000000011400780c */ /* 0x040fe20005781670 */
[-C--:B------:R-:W-:Y:S01]  /*3c70*/  @!P0 IMAD R51, R51, R56.reuse, RZ ;  /* 0x0000003833338224 */ /* 0x080fe200078e02ff */
[C---:B------:R-:W-:Y:S01]  /*3c80*/  ISETP.LT.OR P2, PT, R20.reuse, 0x9, !P2 ;  /* 0x000000091400780c */ /* 0x040fe20005741670 */
[----:B------:R2:W-:Y:S01]  /*3c90*/  @!P5 STG.E.U8 desc[UR36][R6.64+0x31], R49 ;  /* 0x000031310600d986 */ /* 0x0005e2000c101124 */
[----:B------:R-:W-:Y:S01]  /*3ca0*/  ISETP.LT.OR P5, PT, R20, 0x1, !P3 ;  /* 0x000000011400780c */ /* 0x000fe20005fa1670 */
[-C--:B0-----:R-:W-:Y:S01]  /*3cb0*/  @!P1 IMAD R3, R50, R56.reuse, RZ ;  /* 0x0000003832039224 */ /* 0x081fe200078e02ff */
[----:B------:R-:W-:Y:S01]  /*3cc0*/  ISETP.LT.OR P3, PT, R20, 0x9, !P3 ;  /* 0x000000091400780c */ /* 0x000fe20005f61670 */
[----:B------:R2:W-:Y:S04]  /*3cd0*/  @!P0 STG.E.U8 desc[UR36][R4.64+0x31], R51 ;  /* 0x0000313304008986 */ /* 0x0005e8000c101124 */
[----:B------:R2:W-:Y:S02]  /*3ce0*/  @!P1 STG.E.U8 desc[UR36][R4.64+0x30], R3 ;  /* 0x0000300304009986 */ /* 0x0005e4000c101124 */
[----:B------:R-:W-:-:S02]  /*3cf0*/  @!P4 IMAD R11, R52, R56, RZ ;  /* 0x00000038340bc224 */ /* 0x000fc400078e02ff */
[-C--:B-1----:R-:W-:Y:S02]  /*3d00*/  @!P2 IMAD R9, R54, R56.reuse, RZ ;  /* 0x000000383609a224 */ /* 0x082fe400078e02ff */
[-C--:B------:R-:W-:Y:S01]  /*3d10*/  @!P5 IMAD R53, R53, R56.reuse, RZ ;  /* 0x000000383535d224 */ /* 0x080fe200078e02ff */
[----:B------:R2:W-:Y:S01]  /*3d20*/  @!P4 STG.E.U8 desc[UR36][R6.64+0x38], R11 ;  /* 0x0000380b0600c986 */ /* 0x0005e2000c101124 */
[----:B------:R-:W-:-:S03]  /*3d30*/  @!P3 IMAD R55, R55, R56, RZ ;  /* 0x000000383737b224 */ /* 0x000fc600078e02ff */
[----:B------:R2:W-:Y:S04]  /*3d40*/  @!P5 STG.E.U8 desc[UR36][R6.64+0x39], R53 ;  /* 0x000039350600d986 */ /* 0x0005e8000c101124 */
[----:B------:R2:W-:Y:S04]  /*3d50*/  @!P2 STG.E.U8 desc[UR36][R4.64+0x38], R9 ;  /* 0x000038090400a986 */ /* 0x0005e8000c101124 */
[----:B------:R2:W-:Y:S02]  /*3d60*/  @!P3 STG.E.U8 desc[UR36][R4.64+0x39], R55 ;  /* 0x000039370400b986 */ /* 0x0005e4000c101124 */
.L_x_101:
[----:B------:R-:W-:Y:S05]  /*3d70*/  BSYNC B0 ;  /* 0x0000000000007941 */ /* 0x000fea0003800000 */
.L_x_35:
[----:B------:R-:W-:Y:S01]  /*3d80*/  ULDC UR4, c[0x0][0xc] ;  /* 0x0000030000047ab9 */ /* 0x000fe20000000800 */
[----:B------:R-:W-:Y:S01]  /*3d90*/  ULDC UR5, c[0x0][0x10] ;  /* 0x0000040000057ab9 */ /* 0x000fe20000000800 */
[----:B-12---:R-:W1:Y:S01]  /*3da0*/  LDC R3, c[0x0][0x14] ;  /* 0x00000500ff037b82 */ /* 0x006e620000000800 */
[----:B------:R-:W-:Y:S01]  /*3db0*/  UIMAD.WIDE.U32 UR4, UR4, UR5, URZ ;  /* 0x00000005040472a5 */ /* 0x000fe2000f8e003f */
[----:B------:R-:W-:Y:S01]  /*3dc0*/  PRMT R0, RZ, 0x7610, R0 ;  /* 0x00007610ff007816 */ /* 0x000fe20000000000 */
[----:B------:R-:W-:Y:S02]  /*3dd0*/  IMAD.MOV.U32 R60, RZ, RZ, -0x1 ;  /* 0xffffffffff3c7424 */ /* 0x000fe400078e00ff */
[----:B------:R-:W-:Y:S02]  /*3de0*/  IMAD.MOV.U32 R61, RZ, RZ, -0x1 ;  /* 0xffffffffff3d7424 */ /* 0x000fe400078e00ff */
[----:B-1----:R-:W-:-:S04]  /*3df0*/  IMAD.WIDE.U32 R16, R3, UR4, R16 ;  /* 0x0000000403107c25 */ /* 0x002fc8000f8e0010 */
[----:B------:R-:W-:Y:S01]  /*3e00*/  IMAD R3, R3, UR5, RZ ;  /* 0x0000000503037c24 */ /* 0x000fe2000f8e02ff */
[----:B------:R-:W-:Y:S02]  /*3e10*/  ULDC.64 UR4, c[0x0][0x650] ;  /* 0x0001940000047ab9 */ /* 0x000fe40000000a00 */
[----:B------:R-:W-:Y:S01]  /*3e20*/  ISETP.GE.U32.AND P0, PT, R16, UR4, PT ;  /* 0x0000000410007c0c */ /* 0x000fe2000bf06070 */
[----:B------:R-:W-:-:S05]  /*3e30*/  IMAD.IADD R17, R17, 0x1, R3 ;  /* 0x0000000111117824 */ /* 0x000fca00078e0203 */
[----:B------:R-:W-:-:S13]  /*3e40*/  ISETP.GE.U32.AND.EX P0, PT, R17, UR5, PT, P0 ;  /* 0x0000000511007c0c */ /* 0x000fda000bf06100 */
[----:B------:R-:W-:Y:S05]  /*3e50*/  @P0 BRA `(.L_x_102) ;  /* 0x0000000400640947 */ /* 0x000fea0003800000 */
[----:B------:R-:W1:Y:S01]  /*3e60*/  S2R R12, SR_CTAID.X ;  /* 0x00000000000c7919 */ /* 0x000e620000002500 */
[----:B------:R-:W2:Y:S01]  /*3e70*/  LDC.64 R10, c[0x0][0x628] ;  /* 0x00018a00ff0a7b82 */ /* 0x000ea20000000a00 */
[----:B------:R-:W-:Y:S01]  /*3e80*/  ULDC UR4, c[0x0][0x150] ;  /* 0x0000540000047ab9 */ /* 0x000fe20000000800 */
[----:B------:R-:W-:Y:S01]  /*3e90*/  IMAD.MOV.U32 R8, RZ, RZ, R16 ;  /* 0x000000ffff087224 */ /* 0x000fe200078e0010 */
[----:B------:R-:W3:Y:S01]  /*3ea0*/  S2R R24, SR_CTAID.Y ;  /* 0x0000000000187919 */ /* 0x000ee20000002600 */
[----:B------:R-:W-:-:S04]  /*3eb0*/  IMAD.MOV.U32 R9, RZ, RZ, R17 ;  /* 0x000000ffff097224 */ /* 0x000fc800078e0011 */
[----:B------:R-:W0:Y:S08]  /*3ec0*/  LDC R21, c[0x0][0x144] ;  /* 0x00005100ff157b82 */ /* 0x000e300000000800 */
[----:B------:R-:W0:Y:S08]  /*3ed0*/  LDC R0, c[0x0][0x630] ;  /* 0x00018c00ff007b82 */ /* 0x000e300000000800 */
[----:B------:R-:W0:Y:S01]  /*3ee0*/  LDC.64 R14, c[0x0][0x620] ;  /* 0x00018800ff0e7b82 */ /* 0x000e220000000a00 */
[----:B--2---:R-:W-:-:S04]  /*3ef0*/  ISETP.NE.U32.AND P0, PT, R10, RZ, PT ;  /* 0x000000ff0a00720c */ /* 0x004fc80003f05070 */
[----:B------:R-:W-:Y:S02]  /*3f00*/  ISETP.NE.AND.EX P0, PT, R11, RZ, PT, P0 ;  /* 0x000000ff0b00720c */ /* 0x000fe40003f05300 */
[----:B-1----:R-:W-:-:S05]  /*3f10*/  I2FP.F32.U32 R3, R12 ;  /* 0x0000000c00037245 */ /* 0x002fca0000201000 */
[----:B------:R-:W-:-:S04]  /*3f20*/  FMUL R3, R3, UR4 ;  /* 0x0000000403037c20 */ /* 0x000fc80008400000 */
[----:B------:R1:W2:Y:S02]  /*3f30*/  F2I.U32.TRUNC.NTZ R20, R3 ;  /* 0x0000000300147305 */ /* 0x0002a4000020f000 */
[----:B---3--:R-:W-:Y:S05]  /*3f40*/  @!P0 BRA `(.L_x_103) ;  /* 0x0000000000288947 */ /* 0x008fea0003800000 */
[----:B-1----:R-:W1:Y:S02]  /*3f50*/  LDC R3, c[0x0][0x634] ;  /* 0x00018d00ff037b82 */ /* 0x002e640000000800 */
[----:B-1----:R-:W-:-:S05]  /*3f60*/  IADD3 R3, P0, R16, R3, RZ ;  /* 0x0000000310037210 */ /* 0x002fca0007f1e0ff */
[----:B------:R-:W-:-:S04]  /*3f70*/  IMAD.X R13, RZ, RZ, R17, P0 ;  /* 0x000000ffff0d7224 */ /* 0x000fc800000e0611 */
[----:B0---4-:R-:W-:-:S04]  /*3f80*/  IMAD.WIDE.U32 R4, R13, R10, RZ ;  /* 0x0000000a0d047225 */ /* 0x011fc800078e00ff */
[----:B------:R-:W-:-:S04]  /*3f90*/  IMAD.WIDE.U32 R6, P0, R3, R11, R4 ;  /* 0x0000000b03067225 */ /* 0x000fc80007800004 */
[----:B------:R-:W-:-:S04]  /*3fa0*/  IMAD.WIDE.U32 R4, R3, R10, RZ ;  /* 0x0000000a03047225 */ /* 0x000fc800078e00ff */
[----:B------:R-:W-:Y:S01]  /*3fb0*/  IMAD.X R9, RZ, RZ, RZ, P0 ;  /* 0x000000ffff097224 */ /* 0x000fe200000e06ff */
[----:B------:R-:W-:Y:S01]  /*3fc0*/  IADD3 RZ, P0, R5, R6, RZ ;  /* 0x0000000605ff7210 */ /* 0x000fe20007f1e0ff */
[----:B------:R-:W-:-:S04]  /*3fd0*/  IMAD.MOV.U32 R8, RZ, RZ, R7 ;  /* 0x000000ffff087224 */ /* 0x000fc800078e0007 */
[----:B------:R-:W-:-:S08]  /*3fe0*/  IMAD.WIDE.U32.X R8, R13, R11, R8, P0 ;  /* 0x0000000b0d087225 */ /* 0x000fd000000e0408 */
.L_x_103:
[----:B------:R-:W3:Y:S01]  /*3ff0*/  LDC.64 R30, c[0x0][0x640] ;  /* 0x00019000ff1e7b82 */ /* 0x000ee20000000a00 */
[-CC-:B0-----:R-:W-:Y:S01]  /*4000*/  SHF.R.U64 R61, R8, R0.reuse, R9.reuse ;  /* 0x00000000083d7219 */ /* 0x181fe20000001209 */
[----:B--2---:R-:W-:Y:S01]  /*4010*/  IMAD.MOV R20, RZ, RZ, -R20 ;  /* 0x000000ffff147224 */ /* 0x004fe200078e0a14 */
[----:B------:R-:W-:Y:S01]  /*4020*/  SHF.R.U32.HI R0, RZ, R0, R9 ;  /* 0x00000000ff007219 */ /* 0x000fe20000011609 */
[----:B------:R-:W-:Y:S01]  /*4030*/  ULDC UR4, c[0x0][0x154] ;  /* 0x0000550000047ab9 */ /* 0x000fe20000000800 */
[----:B-1----:R-:W-:Y:S01]  /*4040*/  IADD3 R3, P0, RZ, -R61, RZ ;  /* 0x8000003dff037210 */ /* 0x002fe20007f1e0ff */
[----:B------:R-:W-:Y:S02]  /*4050*/  IMAD R26, R21, R20, R12 ;  /* 0x00000014151a7224 */ /* 0x000fe400078e020c */
[----:B------:R-:W0:Y:S01]  /*4060*/  LDC R6, c[0x0][0x618] ;  /* 0x00018600ff067b82 */ /* 0x000e220000000800 */
[----:B------:R-:W-:Y:S02]  /*4070*/  IMAD.MOV.U32 R7, RZ, RZ, 0x1 ;  /* 0x00000001ff077424 */ /* 0x000fe400078e00ff */
[----:B----4-:R-:W-:-:S04]  /*4080*/  IMAD.X R5, RZ, RZ, ~R0, P0 ;  /* 0x000000ffff057224 */ /* 0x010fc800000e0e00 */
[-C--:B------:R-:W-:Y:S01]  /*4090*/  IMAD R0, R5, R14.reuse, RZ ;  /* 0x0000000e05007224 */ /* 0x080fe200078e02ff */
[----:B------:R-:W1:Y:S01]  /*40a0*/  LDC R8, c[0x0][0x608] ;  /* 0x00018200ff087b82 */ /* 0x000e620000000800 */
[----:B------:R-:W-:-:S04]  /*40b0*/  IMAD.WIDE.U32 R4, R3, R14, R16 ;  /* 0x0000000e03047225 */ /* 0x000fc800078e0010 */
[----:B------:R-:W-:Y:S01]  /*40c0*/  IMAD R3, R3, R15, R0 ;  /* 0x0000000f03037224 */ /* 0x000fe200078e0200 */
[----:B------:R-:W-:Y:S02]  /*40d0*/  I2FP.F32.U32 R0, R24 ;  /* 0x0000001800007245 */ /* 0x000fe40000201000 */
[----:B------:R-:W2:Y:S01]  /*40e0*/  LDC R28, c[0x0][0x658] ;  /* 0x00019600ff1c7b82 */ /* 0x000ea20000000800 */
[----:B------:R-:W-:Y:S01]  /*40f0*/  IMAD.IADD R3, R5, 0x1, R3 ;  /* 0x0000000105037824 */ /* 0x000fe200078e0203 */
[----:B---3--:R-:W-:Y:S01]  /*4100*/  ISETP.NE.U32.AND P0, PT, R30, RZ, PT ;  /* 0x000000ff1e00720c */ /* 0x008fe20003f05070 */
[----:B------:R-:W-:Y:S01]  /*4110*/  FMUL R0, R0, UR4 ;  /* 0x0000000400007c20 */ /* 0x000fe20008400000 */
[----:B------:R-:W-:Y:S02]  /*4120*/  IMAD.MOV.U32 R5, RZ, RZ, -0x1 ;  /* 0xffffffffff057424 */ /* 0x000fe400078e00ff */
[----:B------:R-:W-:Y:S01]  /*4130*/  ISETP.NE.AND.EX P0, PT, R31, RZ, PT, P0 ;  /* 0x000000ff1f00720c */ /* 0x000fe20003f05300 */
[----:B------:R3:W4:Y:S01]  /*4140*/  F2I.U32.TRUNC.NTZ R13, R0 ;  /* 0x00000000000d7305 */ /* 0x000722000020f000 */
[----:B------:R-:W3:Y:S01]  /*4150*/  LDC R15, c[0x0][0x148] ;  /* 0x00005200ff0f7b82 */ /* 0x000ee20000000800 */
[----:B0-----:R-:W-:-:S02]  /*4160*/  SHF.R.U64 R12, R4, R6, R3 ;  /* 0x00000006040c7219 */ /* 0x001fc40000001203 */
[----:B------:R-:W-:-:S05]  /*4170*/  SHF.R.U32.HI R3, RZ, R6, R3 ;  /* 0x00000006ff037219 */ /* 0x000fca0000011603 */
[----:B------:R-:W0:Y:S01]  /*4180*/  LDC R20, c[0x0][0x600] ;  /* 0x00018000ff147b82 */ /* 0x000e220000000800 */
[-CC-:B-1----:R-:W-:Y:S02]  /*4190*/  SHF.R.U64 R10, R12, R8.reuse, R3.reuse ;  /* 0x000000080c0a7219 */ /* 0x182fe40000001203 */
[----:B------:R-:W-:-:S05]  /*41a0*/  SHF.R.U32.HI R3, RZ, R8, R3 ;  /* 0x00000008ff037219 */ /* 0x000fca0000011603 */
[----:B------:R-:W1:Y:S01]  /*41b0*/  LDC R21, c[0x0][0x648] ;  /* 0x00019200ff157b82 */ /* 0x000e620000000800 */
[-C--:B--2---:R-:W-:Y:S02]  /*41c0*/  SHF.L.U32 R4, R5, R28.reuse, RZ ;  /* 0x0000001c05047219 */ /* 0x084fe400000006ff */
[-CC-:B------:R-:W-:Y:S02]  /*41d0*/  SHF.R.U64 R14, R10, R28.reuse, R3.reuse ;  /* 0x0000001c0a0e7219 */ /* 0x180fe40000001203 */
[----:B------:R-:W-:Y:S02]  /*41e0*/  SHF.R.U32.HI R5, RZ, R28, R3 ;  /* 0x0000001cff057219 */ /* 0x000fe40000011603 */
[----:B------:R-:W-:Y:S01]  /*41f0*/  LOP3.LUT R59, RZ, R4, RZ, 0x33, !PT ;  /* 0x00000004ff3b7212 */ /* 0x000fe200078e33ff */
[----:B------:R-:W2:Y:S01]  /*4200*/  LDC R25, c[0x0][0x638] ;  /* 0x00018e00ff197b82 */ /* 0x000ea20000000800 */
[----:B------:R-:W-:Y:S01]  /*4210*/  SHF.L.U32 R28, R7, R28, RZ ;  /* 0x0000001c071c7219 */ /* 0x000fe200000006ff */
[----:B------:R-:W-:-:S06]  /*4220*/  IMAD.MOV.U32 R4, RZ, RZ, R14 ;  /* 0x000000ffff047224 */ /* 0x000fcc00078e000e */
[----:B------:R-:W0:Y:S01]  /*4230*/  LDC R27, c[0x0][0x610] ;  /* 0x00018400ff1b7b82 */ /* 0x000e220000000800 */
[----:B----4-:R-:W-:Y:S05]  /*4240*/  @!P0 BRA `(.L_x_104) ;  /* 0x0000000000288947 */ /* 0x010fea0003800000 */
        /* <DEDUP_REMOVED lines=10> */
.L_x_104:
[----:B------:R-:W-:Y:S01]  /*42f0*/  ISETP.NE.AND P0, PT, R2, 0x1, PT ;  /* 0x000000010200780c */ /* 0x000fe20003f05270 */
[----:B------:R-:W-:Y:S01]  /*4300*/  IMAD.MOV R13, RZ, RZ, -R13 ;  /* 0x000000ffff0d7224 */ /* 0x000fe200078e0a0d */
[----:B-1-3--:R-:W-:Y:S01]  /*4310*/  SHF.R.U64 R0, R4, R21, R5 ;  /* 0x0000001504007219 */ /* 0x00afe20000001205 */
[----:B0-----:R-:W-:Y:S01]  /*4320*/  VIADD R5, R20, 0xffffffff ;  /* 0xffffffff14057836 */ /* 0x001fe20000000000 */
[----:B------:R-:W-:-:S03]  /*4330*/  LOP3.LUT R59, R10, R59, RZ, 0xc0, !PT ;  /* 0x0000003b0a3b7212 */ /* 0x000fc600078ec0ff */
[----:B------:R-:W-:Y:S01]  /*4340*/  IMAD.MOV R3, RZ, RZ, -R0 ;  /* 0x000000ffff037224 */ /* 0x000fe200078e0a00 */
[----:B------:R-:W-:Y:S01]  /*4350*/  LOP3.LUT R5, R12, R5, RZ, 0xc0, !PT ;  /* 0x000000050c057212 */ /* 0x000fe200078ec0ff */
[----:B------:R-:W-:Y:S02]  /*4360*/  IMAD R59, R28, R0, R59 ;  /* 0x000000001c3b7224 */ /* 0x000fe400078e023b */
[----:B--2---:R-:W-:Y:S02]  /*4370*/  IMAD R0, R3, R25, R14 ;  /* 0x0000001903007224 */ /* 0x004fe400078e020e */
[----:B------:R-:W-:Y:S02]  /*4380*/  @P0 IMAD R26, R15, R13, R24 ;  /* 0x0000000d0f1a0224 */ /* 0x000fe400078e0218 */
[----:B------:R-:W-:Y:S02]  /*4390*/  IMAD R4, R0, R20, R5 ;  /* 0x0000001400047224 */ /* 0x000fe400078e0205 */
[----:B------:R-:W-:-:S02]  /*43a0*/  IMAD R59, R59, R27, R26 ;  /* 0x0000001b3b3b7224 */ /* 0x000fc400078e021a */
[----:B------:R-:W-:-:S03]  /*43b0*/  IMAD.MOV.U32 R3, RZ, RZ, 0x1 ;  /* 0x00000001ff037424 */ /* 0x000fc600078e00ff */
[----:B------:R-:W-:Y:S02]  /*43c0*/  SEL R60, R4, R59, !P0 ;  /* 0x0000003b043c7207 */ /* 0x000fe40004000000 */
[----:B------:R-:W-:Y:S02]  /*43d0*/  PRMT R0, R3, 0x7610, R0 ;  /* 0x0000761003007816 */ /* 0x000fe40000000000 */
[----:B------:R-:W-:-:S07]  /*43e0*/  SEL R59, R59, R4, !P0 ;  /* 0x000000043b3b7207 */ /* 0x000fce0004000000 */
.L_x_102:
[----:B------:R-:W-:-:S13]  /*43f0*/  LOP3.LUT P0, RZ, R0, 0xff, RZ, 0xc0, !PT ;  /* 0x000000ff00ff7812 */ /* 0x000fda000780c0ff */
[----:B------:R-:W-:Y:S05]  /*4400*/  @P0 BRA `(.L_x_105) ;  /* 0xffffffcc00a80947 */ /* 0x000fea000383ffff */
[----:B------:R-:W-:Y:S05]  /*4410*/  EXIT ;  /* 0x000000000000794d */ /* 0x000fea0003800000 */
.L_x_8:
[----:B0-----:R-:W-:Y:S01]  /*4420*/  ULDC.64 UR4, c[0x0][0x650] ;  /* 0x0001940000047ab9 */ /* 0x001fe20000000a00 */
        /* <DEDUP_REMOVED lines=25> */
.L_x_107:
[----:B------:R-:W0:Y:S01]  /*45c0*/  LDC.64 R28, c[0x0][0x640] ;  /* 0x00019000ff1c7b82 */ /* 0x000e220000000a00 */
[-CC-:B------:R-:W-:Y:S01]  /*45d0*/  SHF.R.U64 R22, R12, R6.reuse, R13.reuse ;  /* 0x000000060c167219 */ /* 0x180fe2000000120d */
[----:B------:R-:W-:Y:S01]  /*45e0*/  IMAD.MOV.U32 R30, RZ, RZ, 0x1 ;  /* 0x00000001ff1e7424 */ /* 0x000fe200078e00ff */
[----:B------:R-:W-:Y:S02]  /*45f0*/  SHF.R.U32.HI R6, RZ, R6, R13 ;  /* 0x00000006ff067219 */ /* 0x000fe4000001160d */
        /* <DEDUP_REMOVED lines=8> */
[----:B------:R-:W-:Y:S01]  /*4680*/  IMAD.IADD R9, R9, 0x1, R11 ;  /* 0x0000000109097824 */ /* 0x000fe200078e020b */
[----:B0-----:R-:W-:-:S04]  /*4690*/  ISETP.NE.U32.AND P0, PT, R28, RZ, PT ;  /* 0x000000ff1c00720c */ /* 0x001fc80003f05070 */
[----:B------:R-:W-:Y:S02]  /*46a0*/  ISETP.NE.AND.EX P0, PT, R29, RZ, PT, P0 ;  /* 0x000000ff1d00720c */ /* 0x000fe40003f05300 */
[----:B------:R-:W0:Y:S01]  /*46b0*/  LDC R20, c[0x0][0x600] ;  /* 0x00018000ff147b82 */ /* 0x000e220000000800 */
[-CC-:B-1----:R-:W-:Y:S01]  /*46c0*/  SHF.R.U64 R14, R8, R10.reuse, R9.reuse ;  /* 0x0000000a080e7219 */ /* 0x182fe20000001209 */
[----:B------:R-:W-:Y:S01]  /*46d0*/  IMAD.MOV.U32 R8, RZ, RZ, -0x1 ;  /* 0xffffffffff087424 */ /* 0x000fe200078e00ff */
[----:B------:R-:W-:-:S05]  /*46e0*/  SHF.R.U32.HI R9, RZ, R10, R9 ;  /* 0x0000000aff097219 */ /* 0x000fca0000011609 */
[----:B------:R-:W1:Y:S01]  /*46f0*/  LDC R26, c[0x0][0x648] ;  /* 0x00019200ff1a7b82 */ /* 0x000e620000000800 */
[-CC-:B--2---:R-:W-:Y:S02]  /*4700*/  SHF.R.U64 R21, R14, R12.reuse, R9.reuse ;  /* 0x0000000c0e157219 */ /* 0x184fe40000001209 */
[----:B------:R-:W-:-:S05]  /*4710*/  SHF.R.U32.HI R6, RZ, R12, R9 ;  /* 0x0000000cff067219 */ /* 0x000fca0000011609 */
[----:B------:R-:W2:Y:S01]  /*4720*/  LDC R27, c[0x0][0x638] ;  /* 0x00018e00ff1b7b82 */ /* 0x000ea20000000800 */
[-C--:B---3--:R-:W-:Y:S02]  /*4730*/  SHF.L.U32 R8, R8, R25.reuse, RZ ;  /* 0x0000001908087219 */ /* 0x088fe400000006ff */
[-CC-:B------:R-:W-:Y:S02]  /*4740*/  SHF.R.U64 R23, R21, R25.reuse, R6.reuse ;  /* 0x0000001915177219 */ /* 0x180fe40000001206 */
[----:B------:R-:W-:Y:S02]  /*4750*/  LOP3.LUT R32, RZ, R8, RZ, 0x33, !PT ;  /* 0x00000008ff207212 */ /* 0x000fe400078e33ff */
[----:B------:R-:W-:Y:S01]  /*4760*/  SHF.R.U32.HI R9, RZ, R25, R6 ;  /* 0x00000019ff097219 */ /* 0x000fe20000011606 */
[----:B------:R-:W3:Y:S01]  /*4770*/  LDC R31, c[0x0][0x610] ;  /* 0x00018400ff1f7b82 */ /* 0x000ee20000000800 */
[----:B------:R-:W-:Y:S01]  /*4780*/  IMAD.MOV.U32 R8, RZ, RZ, R23 ;  /* 0x000000ffff087224 */ /* 0x000fe200078e0017 */
[----:B------:R-:W-:Y:S06]  /*4790*/  @!P0 BRA `(.L_x_108) ;  /* 0x0000000000288947 */ /* 0x000fec0003800000 */
        /* <DEDUP_REMOVED lines=10> */
.L_x_108:
[----:B------:R-:W-:Y:S02]  /*4840*/  ISETP.NE.AND P0, PT, R2, 0x1, PT ;  /* 0x000000010200780c */ /* 0x000fe40003f05270 */
[----:B-1----:R-:W-:Y:S01]  /*4850*/  SHF.R.U64 R6, R8, R26, R9 ;  /* 0x0000001a08067219 */ /* 0x002fe20000001209 */
[----:B0-----:R-:W-:Y:S01]  /*4860*/  VIADD R9, R20, 0xffffffff ;  /* 0xffffffff14097836 */ /* 0x001fe20000000000 */
[----:B------:R-:W-:Y:S02]  /*4870*/  SHF.L.U32 R30, R30, R25, RZ ;  /* 0x000000191e1e7219 */ /* 0x000fe400000006ff */
[----:B------:R-:W-:Y:S01]  /*4880*/  LOP3.LUT R5, R21, R32, RZ, 0xc0, !PT ;  /* 0x0000002015057212 */ /* 0x000fe200078ec0ff */
[----:B------:R-:W-:-:S04]  /*4890*/  IMAD.MOV R8, RZ, RZ, -R6 ;  /* 0x000000ffff087224 */ /* 0x000fc800078e0a06 */
[----:B------:R-:W-:Y:S01]  /*48a0*/  IMAD R6, R30, R6, R5 ;  /* 0x000000061e067224 */ /* 0x000fe200078e0205 */
[----:B------:R-:W-:Y:S01]  /*48b0*/  LOP3.LUT R5, R14, R9, RZ, 0xc0, !PT ;  /* 0x000000090e057212 */ /* 0x000fe200078ec0ff */
[----:B------:R-:W-:Y:S02]  /*48c0*/  @P0 IMAD R3, R7, R24, R4 ;  /* 0x0000001807030224 */ /* 0x000fe400078e0204 */
[----:B--2---:R-:W-:Y:S02]  /*48d0*/  IMAD R4, R8, R27, R23 ;  /* 0x0000001b08047224 */ /* 0x004fe400078e0217 */
[----:B---3--:R-:W-:Y:S02]  /*48e0*/  IMAD R3, R6, R31, R3 ;  /* 0x0000001f06037224 */ /* 0x008fe400078e0203 */
[----:B------:R-:W-:Y:S02]  /*48f0*/  IMAD R4, R4, R20, R5 ;  /* 0x0000001404047224 */ /* 0x000fe400078e0205 */
[----:B------:R-:W-:-:S02]  /*4900*/  IMAD.MOV.U32 R8, RZ, RZ, 0x1 ;  /* 0x00000001ff087424 */ /* 0x000fc400078e00ff */
[----:B------:R-:W-:Y:S01]  /*4910*/  IMAD.MOV.U32 R6, RZ, RZ, R22 ;  /* 0x000000ffff067224 */ /* 0x000fe200078e0016 */
[----:B------:R-:W-:Y:S02]  /*4920*/  SEL R20, R4, R3, !P0 ;  /* 0x0000000304147207 */ /* 0x000fe40004000000 */
[----:B------:R-:W-:-:S07]  /*4930*/  SEL R21, R3, R4, !P0 ;  /* 0x0000000403157207 */ /* 0x000fce0004000000 */
.L_x_106:
[----:B------:R-:W-:-:S08]  /*4940*/  NOP ;  /* 0x0000000000007918 */ /* 0x000fd00000000000 */
[----:B------:R-:W0:-:S00]  /*4950*/  USETMAXREG.DEALLOC.CTAPOOL 0x28 ;  /* 0x00000028000079c8 */ /* 0x000e0000080e0500 */
[----:B0-----:R-:W-:-:S13]  /*4960*/  ISETP.NE.AND P0, PT, R0, RZ, PT ;  /* 0x000000ff0000720c */ /* 0x001fda0003f05270 */
[----:B------:R-:W-:Y:S05]  /*4970*/  @P0 EXIT ;  /* 0x000000000000094d */ /* 0x000fea0003800000 */
[----:B------:R-:W-:Y:S01]  /*4980*/  LOP3.LUT P0, RZ, R8, 0xff, RZ, 0xc0, !PT ;  /* 0x000000ff08ff7812 */ /* 0x000fe2000780c0ff */
[----:B------:R-:W-:Y:S02]  /*4990*/  IMAD.MOV.U32 R0, RZ, RZ, 0x1 ;  /* 0x00000001ff007424 */ /* 0x000fe400078e00ff */
[----:B------:R-:W-:-:S10]  /*49a0*/  IMAD.MOV.U32 R3, RZ, RZ, RZ ;  /* 0x000000ffff037224 */ /* 0x000fd400078e00ff */
[----:B------:R-:W-:Y:S05]  /*49b0*/  @!P0 BRA `(.L_x_109) ;  /* 0x0000000c00488947 */ /* 0x000fea0003800000 */
[----:B------:R-:W0:Y:S01]  /*49c0*/  LDC R0, c[0x0][0x28c] ;  /* 0x0000a300ff007b82 */ /* 0x000e220000000800 */
[----:B------:R-:W1:Y:S01]  /*49d0*/  S2R R11, SR_CgaCtaId ;  /* 0x00000000000b7919 */ /* 0x000e620000008800 */
[----:B------:R-:W-:Y:S01]  /*49e0*/  ULDC UR5, c[0x0][0x658] ;  /* 0x0001960000057ab9 */ /* 0x000fe20000000800 */
[----:B------:R-:W-:Y:S01]  /*49f0*/  UMOV UR7, 0xffffffff ;  /* 0xffffffff00077882 */ /* 0x000fe20000000000 */
[----:B------:R-:W-:Y:S01]  /*4a00*/  ULDC UR6, c[0x0][0xc] ;  /* 0x0000030000067ab9 */ /* 0x000fe20000000800 */
[----:B------:R-:W-:Y:S01]  /*4a10*/  USHF.L.U32 UR8, UR7, UR5, URZ ;  /* 0x0000000507087299 */ /* 0x000fe2000800063f */
[----:B------:R-:W-:Y:S01]  /*4a20*/  BSSY B0, `(.L_x_109) ;  /* 0x00000cb000007945 */ /* 0x000fe20003800000 */
[----:B------:R-:W-:Y:S01]  /*4a30*/  UMOV UR9, 0x1 ;  /* 0x0000000100097882 */ /* 0x000fe20000000000 */
[----:B------:R-:W-:Y:S01]  /*4a40*/  ULDC UR7, c[0x0][0x10] ;  /* 0x0000040000077ab9 */ /* 0x000fe20000000800 */
[----:B------:R-:W-:Y:S01]  /*4a50*/  USHF.L.U32 UR18, UR9, UR5, URZ ;  /* 0x0000000509127299 */ /* 0x000fe2000800063f */
[----:B------:R-:W-:Y:S01]  /*4a60*/  IMAD.MOV.U32 R9, RZ, RZ, 0x1 ;  /* 0x00000001ff097424 */ /* 0x000fe200078e00ff */
[----:B------:R-:W-:Y:S01]  /*4a70*/  UIMAD.WIDE.U32 UR6, UR6, UR7, URZ ;  /* 0x00000007060672a5 */ /* 0x000fe2000f8e003f */
[----:B------:R-:W-:Y:S01]  /*4a80*/  LOP3.LUT R8, R19, 0x2, RZ, 0xfc, !PT ;  /* 0x0000000213087812 */ /* 0x000fe200078efcff */
[----:B------:R-:W-:Y:S01]  /*4a90*/  ULDC UR5, c[0x0][0x14] ;  /* 0x0000050000057ab9 */ /* 0x000fe20000000800 */
[----:B------:R-:W-:Y:S01]  /*4aa0*/  ULDC UR4, c[0x0][0x600] ;  /* 0x0001800000047ab9 */ /* 0x000fe20000000800 */
[----:B------:R-:W-:-:S02]  /*4ab0*/  UIMAD.WIDE.U32 UR22, UR6, UR5, URZ ;  /* 0x00000005061672a5 */ /* 0x000fc4000f8e003f */
[----:B------:R-:W-:Y:S02]  /*4ac0*/  UIMAD UR13, UR7, UR5, URZ ;  /* 0x00000005070d72a4 */ /* 0x000fe4000f8e023f */
[----:B------:R-:W-:Y:S02]  /*4ad0*/  UIADD3 UR4, UR4, -0x1, URZ ;  /* 0xffffffff04047890 */ /* 0x000fe4000fffe03f */
[----:B------:R-:W-:Y:S02]  /*4ae0*/  ULOP3.LUT UR17, URZ, UR8, URZ, 0x33, !UPT ;  /* 0x000000083f117292 */ /* 0x000fe4000f8e333f */
[----:B------:R-:W-:Y:S01]  /*4af0*/  UIADD3 UR13, UR23, UR13, URZ ;  /* 0x0000000d170d7290 */ /* 0x000fe2000fffe03f */
[----:B0-----:R-:W-:Y:S01]  /*4b00*/  VIADD R0, R0, 0x7f ;  /* 0x0000007f00007836 */ /* 0x001fe20000000000 */
[----:B------:R-:W-:-:S04]  /*4b10*/  ULDC.64 UR24, c[0x0][0x198] ;  /* 0x0000660000187ab9 */ /* 0x000fc80000000a00 */
[----:B------:R-:W-:-:S04]  /*4b20*/  SHF.R.S32.HI R3, RZ, 0x1f, R0 ;  /* 0x0000001fff037819 */ /* 0x000fc80000011400 */
[----:B------:R-:W-:Y:S01]  /*4b30*/  LEA.HI R10, R3, R0, RZ, 0x7 ;  /* 0x00000000030a7211 */ /* 0x000fe200078f38ff */
[C---:B-1----:R-:W-:Y:S02]  /*4b40*/  IMAD.SHL.U32 R4, R11.reuse, 0x1000, RZ ;  /* 0x000010000b047824 */ /* 0x042fe400078e00ff */
[----:B------:R-:W-:Y:S01]  /*4b50*/  IMAD.SHL.U32 R11, R11, 0x20, RZ ;  /* 0x000000200b0b7824 */ /* 0x000fe200078e00ff */
[----:B------:R-:W-:Y:S01]  /*4b60*/  SHF.R.S32.HI R10, RZ, 0x7, R10 ;  /* 0x00000007ff0a7819 */ /* 0x000fe2000001140a */
[----:B------:R-:W-:Y:S01]  /*4b70*/  IMAD.MOV.U32 R0, RZ, RZ, 0x1 ;  /* 0x00000001ff007424 */ /* 0x000fe200078e00ff */
[----:B------:R-:W-:Y:S01]  /*4b80*/  LOP3.LUT R4, R4, 0x1000, RZ, 0xc0, !PT ;  /* 0x0000100004047812 */ /* 0x000fe200078ec0ff */
[----:B------:R-:W-:Y:S01]  /*4b90*/  IMAD.MOV.U32 R3, RZ, RZ, RZ ;  /* 0x000000ffff037224 */ /* 0x000fe200078e00ff */
[----:B------:R-:W-:Y:S01]  /*4ba0*/  LOP3.LUT R11, R11, 0x20, RZ, 0xc0, !PT ;  /* 0x000000200b0b7812 */ /* 0x000fe200078ec0ff */
[----:B------:R-:W-:Y:S01]  /*4bb0*/  VIADD R13, R10, 0x1 ;  /* 0x000000010a0d7836 */ /* 0x000fe20000000000 */
[----:B------:R-:W-:-:S07]  /*4bc0*/  LOP3.LUT R12, R4, 0x24180, RZ, 0xfc, !PT ;  /* 0x00024180040c7812 */ /* 0x000fce00078efcff */
.L_x_120:
[----:B------:R-:W-:-:S03]  /*4bd0*/  UMOV UR5, 0xffffffff ;  /* 0xffffffff00057882 */ /* 0x000fc60000000000 */
[----:B------:R-:W-:Y:S05]  /*4be0*/  BRA.DIV UR5, `(.L_x_110) ;  /* 0x0000001205587947 */ /* 0x000fea000b800000 */
[----:B------:R-:W-:-:S13]  /*4bf0*/  ELECT P6, URZ, PT ;  /* 0x00000000003f782f */ /* 0x000fda00038c0000 */
.L_x_136:
[----:B------:R-:W0:Y:S01]  /*4c00*/  LDC R4, c[0x0][0x28c] ;  /* 0x0000a300ff047b82 */ /* 0x000e220000000800 */
[----:B------:R-:W-:Y:S01]  /*4c10*/  BSSY B1, `(.L_x_111) ;  /* 0x0000038000017945 */ /* 0x000fe20003800000 */
[----:B0-----:R-:W-:-:S13]  /*4c20*/  ISETP.LT.OR P6, PT, R4, 0x1, !P6 ;  /* 0x000000010400780c */ /* 0x001fda00077c1670 */
[----:B------:R-:W-:Y:S05]  /*4c30*/  @P6 BRA `(.L_x_112) ;  /* 0x0000000000d46947 */ /* 0x000fea0003800000 */
[----:B------:R-:W-:Y:S02]  /*4c40*/  IMAD R20, R20, 0x40, R11 ;  /* 0x0000004014147824 */ /* 0x000fe400078e020b */
[----:B------:R-:W-:Y:S02]  /*4c50*/  IMAD.SHL.U32 R21, R21, 0x80, RZ ;  /* 0x0000008015157824 */ /* 0x000fe400078e00ff */
[----:B------:R-:W-:Y:S02]  /*4c60*/  IMAD.MOV.U32 R24, RZ, RZ, RZ ;  /* 0x000000ffff187224 */ /* 0x000fe400078e00ff */
[----:B------:R-:W-:Y:S02]  /*4c70*/  IMAD.MOV.U32 R4, RZ, RZ, R13 ;  /* 0x000000ffff047224 */ /* 0x000fe400078e000d */
[----:B------:R-:W-:Y:S02]  /*4c80*/  IMAD.MOV.U32 R5, RZ, RZ, R0 ;  /* 0x000000ffff057224 */ /* 0x000fe400078e0000 */
[----:B------:R-:W-:-:S07]  /*4c90*/  IMAD.MOV.U32 R7, RZ, RZ, R3 ;  /* 0x000000ffff077224 */ /* 0x000fce00078e0003 */
.L_x_115:
[----:B------:R-:W0:Y:S01]  /*4ca0*/  S2R R15, SR_CgaCtaId ;  /* 0x00000000000f7919 */ /* 0x000e220000008800 */
[----:B------:R-:W-:Y:S02]  /*4cb0*/  MOV R14, 0x400 ;  /* 0x00000400000e7802 */ /* 0x000fe40000000f00 */
[----:B------:R-:W-:Y:S02]  /*4cc0*/  LOP3.LUT P1, RZ, R18, 0x7f, RZ, 0xc0, !PT ;  /* 0x0000007f12ff7812 */ /* 0x000fe4000782c0ff */
[----:B0-----:R-:W-:Y:S02]  /*4cd0*/  LEA R22, R15, R14, 0x18 ;  /* 0x0000000e0f167211 */ /* 0x001fe400078ec0ff */
[----:B------:R-:W-:-:S09]  /*4ce0*/  SHF.L.U32 R14, R5, 0x1f, RZ ;  /* 0x0000001f050e7819 */ /* 0x000fd200000006ff */
[----:B------:R-:W0:Y:S01]  /*4cf0*/  @!P1 LDC R15, c[0x0][0x500] ;  /* 0x00014000ff0f9b82 */ /* 0x000e220000000800 */
[----:B------:R-:W-:-:S04]  /*4d00*/  IMAD R23, R7, 0x8, R22 ;  /* 0x0000000807177824 */ /* 0x000fc800078e0216 */
[----:B------:R-:W1:Y:S02]  /*4d10*/  SYNCS.PHASECHK.TRANS64.TRYWAIT P0, [R23+URZ+0x48], R14 ;  /* 0x0000480e170075a7 */ /* 0x000e64000800017f */
[----:B-1----:R-:W-:Y:S05]  /*4d20*/  @!P0 BRA `(.L_x_113) ;  /* 0x0000001000288947 */ /* 0x002fea0003800000 */
.L_x_137:
[----:B-1----:R-:W-:Y:S01]  /*4d30*/  PRMT R14, R8, 0x9910, RZ ;  /* 0x00009910080e7816 */ /* 0x002fe200000000ff */
[----:B0-----:R0:W-:Y:S03]  /*4d40*/  @!P1 SYNCS.ARRIVE.TRANS64 RZ, [R23+URZ], R15 ;  /* 0x0000000f17ff99a7 */ /* 0x0011e6000800003f */
[----:B------:R-:W-:-:S13]  /*4d50*/  ISETP.NE.AND P0, PT, R14, 0x2, PT ;  /* 0x000000020e00780c */ /* 0x000fda0003f05270 */
[----:B0-----:R-:W-:Y:S05]  /*4d60*/  @P0 BRA `(.L_x_114) ;  /* 0x0000000000040947 */ /* 0x001fea0003800000 */
[----:B------:R-:W-:Y:S01]  /*4d70*/  BPT.TRAP 0x1 ;  /* 0x000000040000795c */ /* 0x000fe20000300000 */
.L_x_114:
[----:B------:R-:W-:Y:S01]  /*4d80*/  R2UR UR19, R22 ;  /* 0x00000000161372ca */ /* 0x000fe200000e0000 */
[----:B------:R-:W-:Y:S01]  /*4d90*/  IMAD R22, R7, 0x4000, R22 ;  /* 0x0000400007167824 */ /* 0x000fe200078e0216 */
[----:B------:R-:W-:Y:S01]  /*4da0*/  R2UR UR9, R23 ;  /* 0x00000000170972ca */ /* 0x000fe200000e0000 */
[----:B------:R-:W-:Y:S01]  /*4db0*/  IMAD R14, R7, 0x2000, R12 ;  /* 0x00002000070e7824 */ /* 0x000fe200078e020c */
[----:B------:R-:W-:Y:S01]  /*4dc0*/  UIADD3 UR6, UP0, UR24, 0xf0, URZ ;  /* 0x000000f018067890 */ /* 0x000fe2000ff1e03f */
[----:B------:R-:W-:Y:S01]  /*4dd0*/  VIADD R4, R4, 0xffffffff ;  /* 0xffffffff04047836 */ /* 0x000fe20000000000 */
[----:B------:R-:W-:Y:S01]  /*4de0*/  R2UR UR5, R22 ;  /* 0x00000000160572ca */ /* 0x000fe200000e0000 */
[----:B------:R-:W-:Y:S01]  /*4df0*/  UIADD3 UR26, UP1, UR24, 0x1f0, URZ ;  /* 0x000001f0181a7890 */ /* 0x000fe2000ff3e03f */
[----:B------:R-:W-:Y:S01]  /*4e00*/  R2UR UR8, R14 ;  /* 0x000000000e0872ca */ /* 0x000fe200000e0000 */
[----:B------:R-:W-:Y:S01]  /*4e10*/  UIADD3.X UR7, URZ, UR25, URZ, UP0, !UPT ;  /* 0x000000193f077290 */ /* 0x000fe200087fe43f */
[----:B------:R-:W-:Y:S01]  /*4e20*/  R2UR UR11, R21 ;  /* 0x00000000150b72ca */ /* 0x000fe200000e0000 */
[----:B------:R-:W-:Y:S01]  /*4e30*/  VIADD R7, R7, 0x1 ;  /* 0x0000000107077836 */ /* 0x000fe20000000000 */
[----:B------:R-:W-:Y:S01]  /*4e40*/  R2UR UR10, R24 ;  /* 0x00000000180a72ca */ /* 0x000fe200000e0000 */
[----:B------:R-:W-:Y:S01]  /*4e50*/  UIADD3.X UR27, URZ, UR25, URZ, UP1, !UPT ;  /* 0x000000193f1b7290 */ /* 0x000fe20008ffe43f */
[----:B------:R-:W-:Y:S01]  /*4e60*/  R2UR UR12, R6 ;  /* 0x00000000060c72ca */ /* 0x000fe200000e0000 */
[----:B------:R-:W-:Y:S01]  /*4e70*/  UMOV UR14, 0x0 ;  /* 0x00000000000e7882 */ /* 0x000fe20000000000 */
[----:B------:R-:W-:Y:S01]  /*4e80*/  R2UR UR20, R20 ;  /* 0x00000000141472ca */ /* 0x000fe200000e0000 */
[----:B------:R-:W-:Y:S01]  /*4e90*/  UMOV UR15, 0x10000000 ;  /* 0x10000000000f7882 */ /* 0x000fe20000000000 */
[----:B------:R-:W-:Y:S01]  /*4ea0*/  ISETP.GT.AND P1, PT, R4, 0x1, PT ;  /* 0x000000010400780c */ /* 0x000fe20003f24270 */
[----:B------:R-:W-:Y:S01]  /*4eb0*/  UIADD3 UR16, UR5, 0x180, URZ ;  /* 0x0000018005107890 */ /* 0x000fe2000fffe03f */
[----:B------:R-:W-:Y:S01]  /*4ec0*/  ISETP.NE.AND P0, PT, R7, 0x9, PT ;  /* 0x000000090700780c */ /* 0x000fe20003f05270 */
[----:B------:R-:W-:Y:S01]  /*4ed0*/  UIADD3 UR5, UR19, UR8, URZ ;  /* 0x0000000813057290 */ /* 0x000fe2000fffe03f */
[----:B------:R-:W-:Y:S01]  /*4ee0*/  VIADD R24, R24, 0x80 ;  /* 0x0000008018187836 */ /* 0x000fe20000000000 */
[----:B------:R-:W-:Y:S01]  /*4ef0*/  UMOV UR21, 0x30000 ;  /* 0x0003000000157882 */ /* 0x000fe20000000000 */
[----:B------:R-:W-:-:S02]  /*4f00*/  SEL R14, RZ, 0x1, P0 ;  /* 0x00000001ff0e7807 */ /* 0x000fc40000000000 */
[----:B------:R-:W-:Y:S01]  /*4f10*/  UMOV UR8, UR16 ;  /* 0x0000001000087c82 */ /* 0x000fe20008000000 */
[----:B------:R-:W-:Y:S01]  /*4f20*/  SEL R7, R7, RZ, P0 ;  /* 0x000000ff07077207 */ /* 0x000fe20000000000 */
[----:B------:R0:W-:Y:S01]  /*4f30*/  UTMALDG.3D [UR8], [UR6], desc[UR14] ;  /* 0x00000e08060075b4 */ /* 0x0001e20008011000 */
[----:B------:R-:W-:Y:S01]  /*4f40*/  LOP3.LUT R5, R5, R14, RZ, 0x3c, !PT ;  /* 0x0000000e05057212 */ /* 0x000fe200078e3cff */
[----:B0-----:R-:W-:Y:S01]  /*4f50*/  UMOV UR11, UR20 ;  /* 0x00000014000b7c82 */ /* 0x001fe20008000000 */
[----:B------:R-:W-:Y:S02]  /*4f60*/  UMOV UR8, UR5 ;  /* 0x0000000500087c82 */ /* 0x000fe40008000000 */
[----:B------:R0:W-:Y:S02]  /*4f70*/  UTMALDG.3D.MULTICAST [UR8], [UR26], UR21, desc[UR14] ;  /* 0x00000e081a0073b4 */ /* 0x0001e40008011815 */
[----:B0-----:R-:W-:Y:S05]  /*4f80*/  @P1 BRA `(.L_x_115) ;  /* 0xfffffffc00441947 */ /* 0x001fea000383ffff */
.L_x_112:
[----:B------:R-:W-:Y:S05]  /*4f90*/  BSYNC B1 ;  /* 0x0000000000017941 */ /* 0x000fea0003800000 */
.L_x_111:
[----:B------:R-:W-:Y:S01]  /*4fa0*/  LOP3.LUT P1, RZ, R9, 0xff, RZ, 0xc0, !PT ;  /* 0x000000ff09ff7812 */ /* 0x000fe2000782c0ff */
[C---:B------:R-:W-:Y:S01]  /*4fb0*/  IMAD.IADD R6, R10.reuse, 0x1, R3 ;  /* 0x000000010a067824 */ /* 0x040fe200078e0203 */
[----:B------:R-:W-:Y:S01]  /*4fc0*/  ULDC.64 UR6, c[0x0][0x650] ;  /* 0x0001940000067ab9 */ /* 0x000fe20000000a00 */
[----:B------:R-:W-:Y:S01]  /*4fd0*/  ISETP.GE.U32.AND P2, PT, R10, 0x9, PT ;  /* 0x000000090a00780c */ /* 0x000fe20003f46070 */
[----:B------:R-:W-:Y:S01]  /*4fe0*/  BSSY B1, `(.L_x_116) ;  /* 0x000006c000017945 */ /* 0x000fe20003800000 */
[----:B------:R-:W-:Y:S01]  /*4ff0*/  IMAD.MOV.U32 R21, RZ, RZ, -0x1 ;  /* 0xffffffffff157424 */ /* 0x000fe200078e00ff */
[----:B------:R-:W-:Y:S01]  /*5000*/  ISETP.GT.U32.AND P0, PT, R6, 0x8, PT ;  /* 0x000000080600780c */ /* 0x000fe20003f04070 */
[----:B------:R-:W-:Y:S01]  /*5010*/  IMAD.MOV.U32 R20, RZ, RZ, -0x1 ;  /* 0xffffffffff147424 */ /* 0x000fe200078e00ff */
[----:B------:R-:W-:Y:S02]  /*5020*/  PRMT R9, RZ, 0x7610, R9 ;  /* 0x00007610ff097816 */ /* 0x000fe40000000009 */
[----:B------:R-:W-:-:S03]  /*5030*/  ISETP.LT.U32.AND P0, PT, R10, 0x9, P0 ;  /* 0x000000090a00780c */ /* 0x000fc60000701070 */
[----:B------:R-:W0:Y:S01]  /*5040*/  @P1 S2R R5, SR_CgaCtaId ;  /* 0x0000000000051919 */ /* 0x000e220000008800 */
[----:B------:R-:W-:-:S04]  /*5050*/  @P1 MOV R4, 0x400 ;  /* 0x0000040000041802 */ /* 0x000fc80000000f00 */
[----:B0-----:R-:W-:Y:S01]  /*5060*/  @P1 LEA R3, R5, R4, 0x18 ;  /* 0x0000000405031211 */ /* 0x001fe200078ec0ff */
[----:B------:R-:W-:-:S03]  /*5070*/  IMAD.WIDE.U32 R4, R6, 0x38e38e39, RZ ;  /* 0x38e38e3906047825 */ /* 0x000fc600078e00ff */
[----:B------:R0:W-:Y:S01]  /*5080*/  @P1 SYNCS.ARRIVE.TRANS64.A1T0 RZ, [R3+URZ+0xa8], RZ ;  /* 0x0000a8ff03ff19a7 */ /* 0x0001e2000810003f */
[----:B------:R-:W-:Y:S02]  /*5090*/  IADD3 R16, P1, R16, UR22, RZ ;  /* 0x0000001610107c10 */ /* 0x000fe4000ff3e0ff */
[----:B------:R-:W-:Y:S02]  /*50a0*/  SHF.R.U32.HI R5, RZ, 0x1, R5 ;  /* 0x00000001ff057819 */ /* 0x000fe40000011605 */
[----:B------:R-:W-:Y:S02]  /*50b0*/  IADD3.X R17, R17, UR13, RZ, P1, !PT ;  /* 0x0000000d11117c10 */ /* 0x000fe40008ffe4ff */
[----:B------:R-:W-:Y:S02]  /*50c0*/  PRMT R4, RZ, 0x7610, R4 ;  /* 0x00007610ff047816 */ /* 0x000fe40000000004 */
[----:B0-----:R-:W-:Y:S02]  /*50d0*/  SEL R3, RZ, 0x1, !P0 ;  /* 0x00000001ff037807 */ /* 0x001fe40004000000 */
[----:B------:R-:W-:-:S02]  /*50e0*/  ISETP.GE.U32.AND P0, PT, R16, UR6, PT ;  /* 0x0000000610007c0c */ /* 0x000fc4000bf06070 */
[----:B------:R-:W-:Y:S01]  /*50f0*/  LOP3.LUT R0, R0, R3, RZ, 0x3c, !PT ;  /* 0x0000000300007212 */ /* 0x000fe200078e3cff */
[----:B------:R-:W-:Y:S01]  /*5100*/  IMAD R3, R5, -0x9, R6 ;  /* 0xfffffff705037824 */ /* 0x000fe200078e0206 */
[----:B------:R-:W-:Y:S01]  /*5110*/  ISETP.GE.U32.AND.EX P0, PT, R17, UR7, PT, P0 ;  /* 0x0000000711007c0c */ /* 0x000fe2000bf06100 */
[----:B------:R-:W-:Y:S01]  /*5120*/  IMAD.MOV.U32 R6, RZ, RZ, -0x1 ;  /* 0xffffffffff067424 */ /* 0x000fe200078e00ff */
[----:B------:R-:W-:-:S11]  /*5130*/  @P2 LOP3.LUT R0, R0, 0x1, R5, 0x78, !PT ;  /* 0x0000000100002812 */ /* 0x000fd600078e7805 */
[----:B------:R-:W-:Y:S05]  /*5140*/  @P0 BRA `(.L_x_117) ;  /* 0x0000000400540947 */ /* 0x000fea0003800000 */
[----:B------:R-:W0:Y:S01]  /*5150*/  S2R R15, SR_CTAID.X ;  /* 0x00000000000f7919 */ /* 0x000e220000002500 */
[----:B------:R-:W-:Y:S01]  /*5160*/  ULDC.64 UR6, c[0x0][0x628] ;  /* 0x00018a0000067ab9 */ /* 0x000fe20000000a00 */
[----:B------:R-:W-:Y:S01]  /*5170*/  ULDC UR8, c[0x0][0x630] ;  /* 0x00018c0000087ab9 */ /* 0x000fe20000000800 */
[----:B------:R-:W-:Y:S01]  /*5180*/  ISETP.NE.U32.AND P0, PT, RZ, UR6, PT ;  /* 0x00000006ff007c0c */ /* 0x000fe2000bf05070 */
[----:B------:R-:W1:Y:S01]  /*5190*/  S2R R20, SR_CTAID.Y ;  /* 0x0000000000147919 */ /* 0x000e620000002600 */
[----:B------:R-:W-:Y:S01]  /*51a0*/  ULDC UR9, c[0x0][0x150] ;  /* 0x0000540000097ab9 */ /* 0x000fe20000000800 */
[----:B------:R-:W-:Y:S01]  /*51b0*/  IMAD.MOV.U32 R4, RZ, RZ, R16 ;  /* 0x000000ffff047224 */ /* 0x000fe200078e0010 */
[----:B------:R-:W-:Y:S01]  /*51c0*/  ISETP.NE.AND.EX P0, PT, RZ, UR7, PT, P0 ;  /* 0x00000007ff007c0c */ /* 0x000fe2000bf05300 */
[----:B------:R-:W-:Y:S01]  /*51d0*/  IMAD.MOV.U32 R5, RZ, RZ, R17 ;  /* 0x000000ffff057224 */ /* 0x000fe200078e0011 */
[----:B0-----:R-:W-:-:S11]  /*51e0*/  I2FP.F32.U32 R22, R15 ;  /* 0x0000000f00167245 */ /* 0x001fd60000201000 */
[----:B------:R-:W-:Y:S05]  /*51f0*/  @!P0 BRA `(.L_x_118) ;  /* 0x0000000000288947 */ /* 0x000fea0003800000 */
[----:B------:R-:W-:Y:S02]  /*5200*/  ULDC UR5, c[0x0][0x634] ;  /* 0x00018d0000057ab9 */ /* 0x000fe40000000800 */
[----:B------:R-:W-:-:S05]  /*5210*/  IADD3 R5, P0, R16, UR5, RZ ;  /* 0x0000000510057c10 */ /* 0x000fca000ff1e0ff */
[----:B------:R-:W-:-:S04]  /*5220*/  IMAD.X R21, RZ, RZ, R17, P0 ;  /* 0x000000ffff157224 */ /* 0x000fc800000e0611 */
[----:B------:R-:W-:-:S04]  /*5230*/  IMAD.WIDE.U32 R6, R21, UR6, RZ ;  /* 0x0000000615067c25 */ /* 0x000fc8000f8e00ff */
[----:B------:R-:W-:-:S04]  /*5240*/  IMAD.WIDE.U32 R6, P0, R5, UR7, R6 ;  /* 0x0000000705067c25 */ /* 0x000fc8000f800006 */
[----:B------:R-:W-:-:S04]  /*5250*/  IMAD.WIDE.U32 R4, R5, UR6, RZ ;  /* 0x0000000605047c25 */ /* 0x000fc8000f8e00ff */
[----:B------:R-:W-:Y:S01]  /*5260*/  IMAD.MOV.U32 R4, RZ, RZ, R7 ;  /* 0x000000ffff047224 */ /* 0x000fe200078e0007 */
[----:B------:R-:W-:Y:S01]  /*5270*/  IADD3 RZ, P1, R5, R6, RZ ;  /* 0x0000000605ff7210 */ /* 0x000fe20007f3e0ff */
[----:B------:R-:W-:-:S04]  /*5280*/  IMAD.X R5, RZ, RZ, RZ, P0 ;  /* 0x000000ffff057224 */ /* 0x000fc800000e06ff */
[----:B------:R-:W-:-:S08]  /*5290*/  IMAD.WIDE.U32.X R4, R21, UR7, R4, P1 ;  /* 0x0000000715047c25 */ /* 0x000fd000088e0404 */
.L_x_118:
[--C-:B------:R-:W-:Y:S01]  /*52a0*/  SHF.R.U64 R14, R4, UR8, R5.reuse ;  /* 0x00000008040e7c19 */ /* 0x100fe20008001205 */
[----:B------:R-:W-:Y:S01]  /*52b0*/  FMUL R22, R22, UR9 ;  /* 0x0000000916167c20 */ /* 0x000fe20008400000 */
[----:B------:R-:W-:Y:S01]  /*52c0*/  SHF.R.U32.HI R4, RZ, UR8, R5 ;  /* 0x00000008ff047c19 */ /* 0x000fe20008011605 */
[----:B------:R-:W0:Y:S01]  /*52d0*/  LDC R6, c[0x0][0x144] ;  /* 0x00005100ff067b82 */ /* 0x000e220000000800 */
[----:B------:R-:W-:Y:S01]  /*52e0*/  IADD3 R5, P0, RZ, -R14, RZ ;  /* 0x8000000eff057210 */ /* 0x000fe20007f1e0ff */
[----:B------:R-:W-:Y:S01]  /*52f0*/  ULDC UR5, c[0x0][0x154] ;  /* 0x0000550000057ab9 */ /* 0x000fe20000000800 */
[----:B-1----:R-:W-:Y:S01]  /*5300*/  I2FP.F32.U32 R7, R20 ;  /* 0x0000001400077245 */ /* 0x002fe20000201000 */
[----:B------:R-:W1:Y:S01]  /*5310*/  F2I.U32.TRUNC.NTZ R22, R22 ;  /* 0x0000001600167305 */ /* 0x000e62000020f000 */
[----:B------:R-:W-:Y:S01]  /*5320*/  ULDC.64 UR6, c[0x0][0x620] ;  /* 0x0001880000067ab9 */ /* 0x000fe20000000a00 */
[----:B------:R-:W-:Y:S01]  /*5330*/  IMAD.X R4, RZ, RZ, ~R4, P0 ;  /* 0x000000ffff047224 */ /* 0x000fe200000e0e04 */
[----:B------:R-:W-:Y:S01]  /*5340*/  ISETP.NE.AND P2, PT, R2, 0x1, PT ;  /* 0x000000010200780c */ /* 0x000fe20003f45270 */
[----:B------:R-:W-:Y:S01]  /*5350*/  FMUL R23, R7, UR5 ;  /* 0x0000000507177c20 */ /* 0x000fe20008400000 */
[----:B------:R-:W2:Y:S01]  /*5360*/  LDC R25, c[0x0][0x148] ;  /* 0x00005200ff197b82 */ /* 0x000ea20000000800 */
[----:B------:R-:W-:Y:S01]  /*5370*/  IMAD R4, R4, UR6, RZ ;  /* 0x0000000604047c24 */ /* 0x000fe2000f8e02ff */
[----:B------:R-:W-:-:S03]  /*5380*/  ULDC UR5, c[0x0][0x618] ;  /* 0x0001860000057ab9 */ /* 0x000fc60000000800 */
[----:B------:R-:W3:Y:S01]  /*5390*/  F2I.U32.TRUNC.NTZ R23, R23 ;  /* 0x0000001700177305 */ /* 0x000ee2000020f000 */
[C---:B------:R-:W-:Y:S02]  /*53a0*/  IMAD R7, R5.reuse, UR7, R4 ;  /* 0x0000000705077c24 */ /* 0x040fe4000f8e0204 */
[----:B------:R-:W-:Y:S01]  /*53b0*/  IMAD.WIDE.U32 R4, R5, UR6, R16 ;  /* 0x0000000605047c25 */ /* 0x000fe2000f8e0010 */
[----:B------:R-:W-:Y:S02]  /*53c0*/  ULDC.64 UR6, c[0x0][0x640] ;  /* 0x0001900000067ab9 */ /* 0x000fe40000000a00 */
[----:B------:R-:W-:Y:S01]  /*53d0*/  ISETP.NE.U32.AND P0, PT, RZ, UR6, PT ;  /* 0x00000006ff007c0c */ /* 0x000fe2000bf05070 */
[----:B------:R-:W-:Y:S02]  /*53e0*/  IMAD.IADD R5, R5, 0x1, R7 ;  /* 0x0000000105057824 */ /* 0x000fe400078e0207 */
[----:B-1----:R-:W-:Y:S01]  /*53f0*/  IMAD.MOV R22, RZ, RZ, -R22 ;  /* 0x000000ffff167224 */ /* 0x002fe200078e0a16 */
[----:B------:R-:W-:-:S02]  /*5400*/  ISETP.NE.AND.EX P0, PT, RZ, UR7, PT, P0 ;  /* 0x00000007ff007c0c */ /* 0x000fc4000bf05300 */
[----:B------:R-:W-:Y:S01]  /*5410*/  SHF.R.U64 R21, R4, UR5, R5 ;  /* 0x0000000504157c19 */ /* 0x000fe20008001205 */
[----:B0-----:R-:W-:Y:S01]  /*5420*/  IMAD R15, R6, R22, R15 ;  /* 0x00000016060f7224 */ /* 0x001fe200078e020f */
[----:B------:R-:W-:Y:S01]  /*5430*/  SHF.R.U32.HI R4, RZ, UR5, R5 ;  /* 0x00000005ff047c19 */ /* 0x000fe20008011605 */
[----:B------:R-:W-:Y:S01]  /*5440*/  ULDC UR5, c[0x0][0x608] ;  /* 0x0001820000057ab9 */ /* 0x000fe20000000800 */
[----:B---3--:R-:W-:Y:S02]  /*5450*/  IMAD.MOV R6, RZ, RZ, -R23 ;  /* 0x000000ffff067224 */ /* 0x008fe400078e0a17 */
[--C-:B------:R-:W-:Y:S02]  /*5460*/  SHF.R.U64 R22, R21, UR5, R4.reuse ;  /* 0x0000000515167c19 */ /* 0x100fe40008001204 */
[----:B------:R-:W-:Y:S01]  /*5470*/  SHF.R.U32.HI R5, RZ, UR5, R4 ;  /* 0x00000005ff057c19 */ /* 0x000fe20008011604 */
[----:B------:R-:W-:Y:S01]  /*5480*/  ULDC UR5, c[0x0][0x658] ;  /* 0x0001960000057ab9 */ /* 0x000fe20000000800 */
[----:B--2---:R-:W-:-:S02]  /*5490*/  @P2 IMAD R15, R25, R6, R20 ;  /* 0x00000006190f2224 */ /* 0x004fc400078e0214 */
[--C-:B------:R-:W-:Y:S02]  /*54a0*/  SHF.R.U64 R20, R22, UR5, R5.reuse ;  /* 0x0000000516147c19 */ /* 0x100fe40008001205 */
[----:B------:R-:W-:-:S03]  /*54b0*/  SHF.R.U32.HI R23, RZ, UR5, R5 ;  /* 0x00000005ff177c19 */ /* 0x000fc60008011605 */
[----:B------:R-:W-:Y:S02]  /*54c0*/  IMAD.MOV.U32 R6, RZ, RZ, R20 ;  /* 0x000000ffff067224 */ /* 0x000fe400078e0014 */
[----:B------:R-:W-:Y:S01]  /*54d0*/  IMAD.MOV.U32 R5, RZ, RZ, R23 ;  /* 0x000000ffff057224 */ /* 0x000fe200078e0017 */
[----:B------:R-:W-:Y:S06]  /*54e0*/  @!P0 BRA `(.L_x_119) ;  /* 0x00000000002c8947 */ /* 0x000fec0003800000 */
        /* <DEDUP_REMOVED lines=9> */
[----:B------:R-:W-:-:S04]  /*5580*/  IMAD.WIDE.U32.X R4, R23, UR7, R4, P1 ;  /* 0x0000000717047c25 */ /* 0x000fc800088e0404 */
[----:B------:R-:W-:-:S07]  /*5590*/  IMAD.MOV.U32 R6, RZ, RZ, R4 ;  /* 0x000000ffff067224 */ /* 0x000fce00078e0004 */
.L_x_119:
[----:B------:R-:W-:Y:S01]  /*55a0*/  ULDC UR5, c[0x0][0x648] ;  /* 0x0001920000057ab9 */ /* 0x000fe20000000800 */
[----:B------:R-:W-:Y:S01]  /*55b0*/  LOP3.LUT R4, R22, UR17, RZ, 0xc0, !PT ;  /* 0x0000001116047c12 */ /* 0x000fe2000f8ec0ff */
[----:B------:R-:W-:Y:S01]  /*55c0*/  ULDC UR6, c[0x0][0x610] ;  /* 0x0001840000067ab9 */ /* 0x000fe20000000800 */
[----:B------:R-:W-:Y:S01]  /*55d0*/  SHF.R.U64 R5, R6, UR5, R5 ;  /* 0x0000000506057c19 */ /* 0x000fe20008001205 */
[----:B------:R-:W-:Y:S01]  /*55e0*/  ULDC UR5, c[0x0][0x638] ;  /* 0x00018e0000057ab9 */ /* 0x000fe20000000800 */
[----:B------:R-:W-:-:S03]  /*55f0*/  LOP3.LUT R21, R21, UR4, RZ, 0xc0, !PT ;  /* 0x0000000415157c12 */ /* 0x000fc6000f8ec0ff */
[----:B------:R-:W-:Y:S02]  /*5600*/  IMAD.MOV R7, RZ, RZ, -R5 ;  /* 0x000000ffff077224 */ /* 0x000fe400078e0a05 */
[----:B------:R-:W-:Y:S02]  /*5610*/  IMAD R4, R5, UR18, R4 ;  /* 0x0000001205047c24 */ /* 0x000fe4000f8e0204 */
[----:B------:R-:W-:Y:S01]  /*5620*/  IMAD R20, R7, UR5, R20 ;  /* 0x0000000507147c24 */ /* 0x000fe2000f8e0214 */
[----:B------:R-:W-:Y:S01]  /*5630*/  ULDC UR5, c[0x0][0x600] ;  /* 0x0001800000057ab9 */ /* 0x000fe20000000800 */
[----:B------:R-:W-:Y:S02]  /*5640*/  IMAD R15, R4, UR6, R15 ;  /* 0x00000006040f7c24 */ /* 0x000fe4000f8e020f */
[----:B------:R-:W-:Y:S02]  /*5650*/  IMAD R6, R20, UR5, R21 ;  /* 0x0000000514067c24 */ /* 0x000fe4000f8e0215 */
[----:B------:R-:W-:-:S03]  /*5660*/  IMAD.MOV.U32 R4, RZ, RZ, 0x1 ;  /* 0x00000001ff047424 */ /* 0x000fc600078e00ff */
[----:B------:R-:W-:Y:S02]  /*5670*/  SEL R20, R6, R15, !P2 ;  /* 0x0000000f06147207 */ /* 0x000fe40005000000 */
[----:B------:R-:W-:Y:S01]  /*5680*/  SEL R21, R15, R6, !P2 ;  /* 0x000000060f157207 */ /* 0x000fe20005000000 */
[----:B------:R-:W-:-:S07]  /*5690*/  IMAD.MOV.U32 R6, RZ, RZ, R14 ;  /* 0x000000ffff067224 */ /* 0x000fce00078e000e */
.L_x_117:
[----:B------:R-:W-:Y:S05]  /*56a0*/  BSYNC B1 ;  /* 0x0000000000017941 */ /* 0x000fea0003800000 */
.L_x_116:
[----:B------:R-:W-:-:S13]  /*56b0*/  LOP3.LUT P0, RZ, R4, 0xff, RZ, 0xc0, !PT ;  /* 0x000000ff04ff7812 */ /* 0x000fda000780c0ff */
[----:B------:R-:W-:Y:S05]  /*56c0*/  @P0 BRA `(.L_x_120) ;  /* 0xfffffff400400947 */ /* 0x000fea000383ffff */
[----:B------:R-:W-:Y:S05]  /*56d0*/  BSYNC B0 ;  /* 0x0000000000007941 */ /* 0x000fea0003800000 */
.L_x_109:
[----:B------:R-:W-:-:S03]  /*56e0*/  UMOV UR5, 0xffffffff ;  /* 0xffffffff00057882 */ /* 0x000fc60000000000 */
[----:B------:R-:W-:Y:S05]  /*56f0*/  BRA.DIV UR5, `(.L_x_121) ;  /* 0x0000000605c87947 */ /* 0x000fea000b800000 */
[----:B------:R-:W-:-:S13]  /*5700*/  ELECT P6, URZ, PT ;  /* 0x00000000003f782f */ /* 0x000fda00038c0000 */
.L_x_140:
[----:B------:R-:W-:Y:S04]  /*5710*/  BSSY B0, `(.L_x_122) ;  /* 0x0000058000007945 */ /* 0x000fe80003800000 */
[----:B------:R-:W-:Y:S05]  /*5720*/  @!P6 BRA `(.L_x_123) ;  /* 0x000000040058e947 */ /* 0x000fea0003800000 */
[----:B------:R-:W-:-:S04]  /*5730*/  LOP3.LUT R19, R19, 0x2, RZ, 0xfc, !PT ;  /* 0x0000000213137812 */ /* 0x000fc800078efcff */
[----:B------:R-:W-:-:S13]  /*5740*/  ISETP.NE.AND P0, PT, R19, 0x3, PT ;  /* 0x000000031300780c */ /* 0x000fda0003f05270 */
[----:B------:R-:W-:Y:S05]  /*5750*/  @!P0 BRA `(.L_x_124) ;  /* 0x0000000000048947 */ /* 0x000fea0003800000 */
[----:B------:R-:W-:Y:S01]  /*5760*/  BPT.TRAP 0x1 ;  /* 0x000000040000795c */ /* 0x000fe20000300000 */
.L_x_124:
[----:B------:R-:W0:Y:S01]  /*5770*/  S2R R5, SR_CgaCtaId ;  /* 0x0000000000057919 */ /* 0x000e220000008800 */
[----:B------:R-:W-:Y:S02]  /*5780*/  MOV R2, 0x400 ;  /* 0x0000040000027802 */ /* 0x000fe40000000f00 */
[----:B------:R-:W-:Y:S02]  /*5790*/  SHF.L.U32 R4, R0, 0x1f, RZ ;  /* 0x0000001f00047819 */ /* 0x000fe400000006ff */
[----:B0-----:R-:W-:-:S05]  /*57a0*/  LEA R2, R5, R2, 0x18 ;  /* 0x0000000205027211 */ /* 0x001fca00078ec0ff */
[----:B------:R-:W-:-:S04]  /*57b0*/  VIADD R2, R2, 0x48 ;  /* 0x0000004802027836 */ /* 0x000fc80000000000 */
[C---:B------:R-:W-:Y:S02]  /*57c0*/  IMAD R7, R3.reuse, 0x8, R2 ;  /* 0x0000000803077824 */ /* 0x040fe400078e0202 */
[----:B------:R-:W-:Y:S02]  /*57d0*/  VIADD R3, R3, 0x1 ;  /* 0x0000000103037836 */ /* 0x000fe40000000000 */
[----:B------:R-:W0:Y:S03]  /*57e0*/  SYNCS.PHASECHK.TRANS64.TRYWAIT P0, [R7+URZ], R4 ;  /* 0x00000004070075a7 */ /* 0x000e26000800017f */
[----:B------:R-:W-:-:S04]  /*57f0*/  ISETP.NE.AND P1, PT, R3, 0x9, PT ;  /* 0x000000090300780c */ /* 0x000fc80003f25270 */
[----:B------:R-:W-:Y:S02]  /*5800*/  SEL R5, RZ, 0x1, P1 ;  /* 0x00000001ff057807 */ /* 0x000fe40000800000 */
[----:B------:R-:W-:Y:S02]  /*5810*/  SEL R3, R3, RZ, P1 ;  /* 0x000000ff03037207 */ /* 0x000fe40000800000 */
[----:B------:R-:W-:-:S03]  /*5820*/  LOP3.LUT R6, R0, R5, RZ, 0x3c, !PT ;  /* 0x0000000500067212 */ /* 0x000fc600078e3cff */
[----:B------:R-:W-:Y:S01]  /*5830*/  IMAD R8, R3, 0x8, R2 ;  /* 0x0000000803087824 */ /* 0x000fe200078e0202 */
[----:B------:R-:W-:Y:S01]  /*5840*/  SHF.L.U32 R5, R6, 0x1f, RZ ;  /* 0x0000001f06057819 */ /* 0x000fe200000006ff */
[----:B0-----:R-:W-:Y:S06]  /*5850*/  @!P0 BRA `(.L_x_125) ;  /* 0x0000000400908947 */ /* 0x001fec0003800000 */
.L_x_141:
[----:B------:R-:W1:Y:S01]  /*5860*/  SYNCS.PHASECHK.TRANS64.TRYWAIT P0, [R8+URZ], R5 ;  /* 0x00000005080075a7 */ /* 0x000e62000800017f */
[----:B------:R-:W-:-:S05]  /*5870*/  VIADD R0, R3, 0x1 ;  /* 0x0000000103007836 */ /* 0x000fca0000000000 */
[----:B------:R-:W-:-:S04]  /*5880*/  ISETP.NE.AND P1, PT, R0, 0x9, PT ;  /* 0x000000090000780c */ /* 0x000fc80003f25270 */
[----:B------:R-:W-:Y:S02]  /*5890*/  SEL R3, RZ, 0x1, P1 ;  /* 0x00000001ff037807 */ /* 0x000fe40000800000 */
[----:B0-----:R-:W-:Y:S02]  /*58a0*/  SEL R7, R0, RZ, P1 ;  /* 0x000000ff00077207 */ /* 0x001fe40000800000 */
[----:B------:R-:W-:-:S03]  /*58b0*/  LOP3.LUT R6, R6, R3, RZ, 0x3c, !PT ;  /* 0x0000000306067212 */ /* 0x000fc600078e3cff */
[----:B------:R-:W-:Y:S01]  /*58c0*/  IMAD R9, R7, 0x8, R2 ;  /* 0x0000000807097824 */ /* 0x000fe200078e0202 */
[----:B------:R-:W-:Y:S01]  /*58d0*/  SHF.L.U32 R4, R6, 0x1f, RZ ;  /* 0x0000001f06047819 */ /* 0x000fe200000006ff */
[----:B-1----:R-:W-:Y:S06]  /*58e0*/  @!P0 BRA `(.L_x_126) ;  /* 0x0000000400808947 */ /* 0x002fec0003800000 */
.L_x_142:
[----:B------:R-:W1:Y:S01]  /*58f0*/  SYNCS.PHASECHK.TRANS64.TRYWAIT P0, [R9+URZ], R4 ;  /* 0x00000004090075a7 */ /* 0x000e62000800017f */
[----:B------:R-:W-:-:S05]  /*5900*/  VIADD R0, R7, 0x1 ;  /* 0x0000000107007836 */ /* 0x000fca0000000000 */
[----:B------:R-:W-:-:S04]  /*5910*/  ISETP.NE.AND P1, PT, R0, 0x9, PT ;  /* 0x000000090000780c */ /* 0x000fc80003f25270 */
[----:B------:R-:W-:Y:S02]  /*5920*/  SEL R3, RZ, 0x1, P1 ;  /* 0x00000001ff037807 */ /* 0x000fe40000800000 */
[----:B------:R-:W-:Y:S02]  /*5930*/  SEL R7, R0, RZ, P1 ;  /* 0x000000ff00077207 */ /* 0x000fe40000800000 */
[----:B------:R-:W-:-:S03]  /*5940*/  LOP3.LUT R6, R6, R3, RZ, 0x3c, !PT ;  /* 0x0000000306067212 */ /* 0x000fc600078e3cff */
[----:B0-----:R-:W-:Y:S01]  /*5950*/  IMAD R8, R7, 0x8, R2 ;  /* 0x0000000807087824 */ /* 0x001fe200078e0202 */
[----:B------:R-:W-:Y:S01]  /*5960*/  SHF.L.U32 R5, R6, 0x1f, RZ ;  /* 0x0000001f06057819 */ /* 0x000fe200000006ff */
[----:B-1----:R-:W-:Y:S06]  /*5970*/  @!P0 BRA `(.L_x_127) ;  /* 0x0000000400708947 */ /* 0x002fec0003800000 */
.L_x_143:
        /* <DEDUP_REMOVED lines=9> */
.L_x_144:
        /* <DEDUP_REMOVED lines=9> */
.L_x_145:
        /* <DEDUP_REMOVED lines=9> */
.L_x_146:
[----:B------:R-:W1:Y:S01]  /*5b30*/  SYNCS.PHASECHK.TRANS64.TRYWAIT P0, [R9+URZ], R4 ;  /* 0x00000004090075a7 */ /* 0x000e62000800017f */
[----:B------:R-:W-:-:S05]  /*5b40*/  VIADD R0, R7, 0x1 ;  /* 0x0000000107007836 */ /* 0x000fca0000000000 */
[----:B------:R-:W-:-:S04]  /*5b50*/  ISETP.NE.AND P1, PT, R0, 0x9, PT ;  /* 0x000000090000780c */ /* 0x000fc80003f25270 */
[----:B------:R-:W-:Y:S02]  /*5b60*/  SEL R3, RZ, 0x1, P1 ;  /* 0x00000001ff037807 */ /* 0x000fe40000800000 */
[----:B------:R-:W-:Y:S02]  /*5b70*/  SEL R7, R0, RZ, P1 ;  /* 0x000000ff00077207 */ /* 0x000fe40000800000 */
[----:B------:R-:W-:-:S03]  /*5b80*/  LOP3.LUT R11, R6, R3, RZ, 0x3c, !PT ;  /* 0x00000003060b7212 */ /* 0x000fc600078e3cff */
[----:B------:R-:W-:Y:S01]  /*5b90*/  IMAD R6, R7, 0x8, R2 ;  /* 0x0000000807067824 */ /* 0x000fe200078e0202 */
[----:B0-----:R-:W-:Y:S01]  /*5ba0*/  SHF.L.U32 R5, R11, 0x1f, RZ ;  /* 0x0000001f0b057819 */ /* 0x001fe200000006ff */
[----:B-1----:R-:W-:Y:S06]  /*5bb0*/  @!P0 BRA `(.L_x_131) ;  /* 0x0000000400308947 */ /* 0x002fec0003800000 */
.L_x_147:
[----:B------:R-:W1:Y:S01]  /*5bc0*/  SYNCS.PHASECHK.TRANS64.TRYWAIT P0, [R6+URZ], R5 ;  /* 0x00000005060075a7 */ /* 0x000e62000800017f */
[----:B------:R-:W-:-:S05]  /*5bd0*/  VIADD R0, R7, 0x1 ;  /* 0x0000000107007836 */ /* 0x000fca0000000000 */
[----:B------:R-:W-:-:S04]  /*5be0*/  ISETP.NE.AND P1, PT, R0, 0x9, PT ;  /* 0x000000090000780c */ /* 0x000fc80003f25270 */
[----:B0-----:R-:W-:Y:S02]  /*5bf0*/  SEL R4, RZ, 0x1, P1 ;  /* 0x00000001ff047807 */ /* 0x001fe40000800000 */
[----:B------:R-:W-:Y:S02]  /*5c00*/  SEL R3, R0, RZ, P1 ;  /* 0x000000ff00037207 */ /* 0x000fe40000800000 */
[----:B------:R-:W-:Y:S01]  /*5c10*/  LOP3.LUT R0, R11, R4, RZ, 0x3c, !PT ;  /* 0x000000040b007212 */ /* 0x000fe200078e3cff */
[----:B-1----:R-:W-:Y:S06]  /*5c20*/  @!P0 BRA `(.L_x_132) ;  /* 0x0000000400288947 */ /* 0x002fec0003800000 */
.L_x_148:
[----:B------:R-:W-:Y:S01]  /*5c30*/  IMAD R3, R3, 0x8, R2 ;  /* 0x0000000803037824 */ /* 0x000fe200078e0202 */
[----:B------:R-:W-:-:S07]  /*5c40*/  SHF.L.U32 R0, R0, 0x1f, RZ ;  /* 0x0000001f00007819 */ /* 0x000fce00000006ff */
.L_x_133:
[----:B-1----:R1:W2:Y:S02]  /*5c50*/  SYNCS.PHASECHK.TRANS64.TRYWAIT P0, [R3+URZ], R0 ;  /* 0x00000000030075a7 */ /* 0x0022a4000800017f */
[----:B--2---:R-:W-:Y:S05]  /*5c60*/  @!P0 NANOSLEEP.SYNCS 0x989680 ;  /* 0x009896800000895d */ /* 0x004fea0003900000 */
[----:B------:R-:W2:Y:S02]  /*5c70*/  @!P0 SYNCS.PHASECHK.TRANS64 P0, [R3+URZ], R0 ;  /* 0x00000000030085a7 */ /* 0x000ea4000800007f */
[----:B--2---:R-:W-:Y:S05]  /*5c80*/  @!P0 BRA `(.L_x_133) ;  /* 0xfffffffc00f08947 */ /* 0x004fea000383ffff */
.L_x_123:
[----:B------:R-:W-:Y:S05]  /*5c90*/  BSYNC B0 ;  /* 0x0000000000007941 */ /* 0x000fea0003800000 */
.L_x_122:
[----:B------:R-:W-:Y:S05]  /*5ca0*/  EXIT ;  /* 0x000000000000794d */ /* 0x000fea0003800000 */
.L_x_22:
[----:B---3--:R3:W4:Y:S02]  /*5cb0*/  SYNCS.PHASECHK.TRANS64.TRYWAIT P1, [R3+URZ], R0 ;  /* 0x00000000030075a7 */ /* 0x008724000802017f */
[----:B----4-:R-:W-:Y:S05]  /*5cc0*/  @!P1 NANOSLEEP.SYNCS 0x989680 ;  /* 0x009896800000995d */ /* 0x010fea0003900000 */
[----:B------:R-:W4:Y:S02]  /*5cd0*/  @!P1 SYNCS.PHASECHK.TRANS64 P1, [R3+URZ], R0 ;  /* 0x00000000030095a7 */ /* 0x000f24000802007f */
[----:B----4-:R-:W-:Y:S05]  /*5ce0*/  @!P1 BRA `(.L_x_22) ;  /* 0xfffffffc00f09947 */ /* 0x010fea000383ffff */
[----:B------:R-:W-:Y:S05]  /*5cf0*/  BRA `(.L_x_21) ;  /* 0xffffffb800387947 */ /* 0x000fea000383ffff */
.L_x_27:
[----:B-1----:R1:W2:Y:S02]  /*5d00*/  SYNCS.PHASECHK.TRANS64.TRYWAIT P1, [R5+URZ], R4 ;  /* 0x00000004050075a7 */ /* 0x0022a4000802017f */
[----:B--2---:R-:W-:Y:S05]  /*5d10*/  @!P1 NANOSLEEP.SYNCS 0x989680 ;  /* 0x009896800000995d */ /* 0x004fea0003900000 */
[----:B------:R-:W2:Y:S02]  /*5d20*/  @!P1 SYNCS.PHASECHK.TRANS64 P1, [R5+URZ], R4 ;  /* 0x00000004050095a7 */ /* 0x000ea4000802007f */
[----:B--2---:R-:W-:Y:S05]  /*5d30*/  @!P1 BRA `(.L_x_27) ;  /* 0xfffffffc00f09947 */ /* 0x004fea000383ffff */
[----:B------:R-:W-:Y:S05]  /*5d40*/  BRA `(.L_x_26) ;  /* 0xffffffbc00287947 */ /* 0x000fea000383ffff */
.L_x_110:
[----:B------:R-:W-:Y:S01]  /*5d50*/  BSSY B1, `(.L_x_134) ;  /* 0x0000006000017945 */ /* 0x000fe20003800000 */
[----:B------:R-:W-:-:S07]  /*5d60*/  IMAD.MOV.U32 R15, RZ, RZ, -0x1 ;  /* 0xffffffffff0f7424 */ /* 0x000fce00078e00ff */
[----:B------:R-:W-:Y:S05]  /*5d70*/  WARPSYNC.COLLECTIVE R15, `(.L_x_135) ;  /* 0x000000000f0c7348 */ /* 0x000fea0003c00000 */
[----:B------:R-:W-:Y:S02]  /*5d80*/  ELECT P6, UR62, PT ;  /* 0x00000000003e782f */ /* 0x000fe400038c0000 */
[----:B------:R-:W-:Y:S01]  /*5d90*/  MOV R14, UR62 ;  /* 0x0000003e000e7c02 */ /* 0x000fe20008000f00 */
[----:B------:R-:W-:Y:S10]  /*5da0*/  ENDCOLLECTIVE ;  /* 0x000000000000791b */ /* 0x000ff40003800000 */
.L_x_135:
[----:B------:R-:W-:Y:S05]  /*5db0*/  BSYNC B1 ;  /* 0x0000000000017941 */ /* 0x000fea0003800000 */
.L_x_134:
[----:B------:R-:W-:Y:S05]  /*5dc0*/  BRA `(.L_x_136) ;  /* 0xffffffec008c7947 */ /* 0x000fea000383ffff */
.L_x_113:
[----:B-1----:R1:W2:Y:S02]  /*5dd0*/  SYNCS.PHASECHK.TRANS64.TRYWAIT P0, [R23+URZ+0x48], R14 ;  /* 0x0000480e170075a7 */ /* 0x0022a4000800017f */
[----:B--2---:R-:W-:Y:S05]  /*5de0*/  @!P0 NANOSLEEP.SYNCS 0x989680 ;  /* 0x009896800000895d */ /* 0x004fea0003900000 */
[----:B------:R-:W2:Y:S02]  /*5df0*/  @!P0 SYNCS.PHASECHK.TRANS64 P0, [R23+URZ+0x48], R14 ;  /* 0x0000480e170085a7 */ /* 0x000ea4000800007f */
[----:B--2---:R-:W-:Y:S05]  /*5e00*/  @!P0 BRA `(.L_x_113) ;  /* 0xfffffffc00f08947 */ /* 0x004fea000383ffff */
[----:B------:R-:W-:Y:S05]  /*5e10*/  BRA `(.L_x_137) ;  /* 0xffffffec00c47947 */ /* 0x000fea000383ffff */
.L_x_121:
[----:B------:R-:W-:Y:S01]  /*5e20*/  BSSY B0, `(.L_x_138) ;  /* 0x0000006000007945 */ /* 0x000fe20003800000 */
[----:B------:R-:W-:-:S07]  /*5e30*/  IMAD.MOV.U32 R15, RZ, RZ, -0x1 ;  /* 0xffffffffff0f7424 */ /* 0x000fce00078e00ff */
[----:B------:R-:W-:Y:S05]  /*5e40*/  WARPSYNC.COLLECTIVE R15, `(.L_x_139) ;  /* 0x000000000f0c7348 */ /* 0x000fea0003c00000 */
[----:B------:R-:W-:Y:S02]  /*5e50*/  ELECT P6, UR62, PT ;  /* 0x00000000003e782f */ /* 0x000fe400038c0000 */
[----:B------:R-:W-:Y:S01]  /*5e60*/  MOV R14, UR62 ;  /* 0x0000003e000e7c02 */ /* 0x000fe20008000f00 */
[----:B------:R-:W-:Y:S10]  /*5e70*/  ENDCOLLECTIVE ;  /* 0x000000000000791b */ /* 0x000ff40003800000 */
.L_x_139:
[----:B------:R-:W-:Y:S05]  /*5e80*/  BSYNC B0 ;  /* 0x0000000000007941 */ /* 0x000fea0003800000 */
.L_x_138:
[----:B------:R-:W-:Y:S05]  /*5e90*/  BRA `(.L_x_140) ;  /* 0xfffffff8001c7947 */ /* 0x000fea000383ffff */
.L_x_125:
[----:B0-----:R0:W1:Y:S02]  /*5ea0*/  SYNCS.PHASECHK.TRANS64.TRYWAIT P0, [R7+URZ], R4 ;  /* 0x00000004070075a7 */ /* 0x001064000800017f */
[----:B-1----:R-:W-:Y:S05]  /*5eb0*/  @!P0 NANOSLEEP.SYNCS 0x989680 ;  /* 0x009896800000895d */ /* 0x002fea0003900000 */
[----:B------:R-:W1:Y:S02]  /*5ec0*/  @!P0 SYNCS.PHASECHK.TRANS64 P0, [R7+URZ], R4 ;  /* 0x00000004070085a7 */ /* 0x000e64000800007f */
[----:B-1----:R-:W-:Y:S05]  /*5ed0*/  @!P0 BRA `(.L_x_125) ;  /* 0xfffffffc00f08947 */ /* 0x002fea000383ffff */
[----:B------:R-:W-:Y:S05]  /*5ee0*/  BRA `(.L_x_141) ;  /* 0xfffffff8005c7947 */ /* 0x000fea000383ffff */
.L_x_126:
[----:B0-----:R0:W1:Y:S02]  /*5ef0*/  SYNCS.PHASECHK.TRANS64.TRYWAIT P0, [R8+URZ], R5 ;  /* 0x00000005080075a7 */ /* 0x001064000800017f */
[----:B-1----:R-:W-:Y:S05]  /*5f00*/  @!P0 NANOSLEEP.SYNCS 0x989680 ;  /* 0x009896800000895d */ /* 0x002fea0003900000 */
[----:B------:R-:W1:Y:S02]  /*5f10*/  @!P0 SYNCS.PHASECHK.TRANS64 P0, [R8+URZ], R5 ;  /* 0x00000005080085a7 */ /* 0x000e64000800007f */
[----:B-1----:R-:W-:Y:S05]  /*5f20*/  @!P0 BRA `(.L_x_126) ;  /* 0xfffffffc00f08947 */ /* 0x002fea000383ffff */
[----:B------:R-:W-:Y:S05]  /*5f30*/  BRA `(.L_x_142) ;  /* 0xfffffff8006c7947 */ /* 0x000fea000383ffff */
.L_x_127:
[----:B0-----:R0:W1:Y:S02]  /*5f40*/  SYNCS.PHASECHK.TRANS64.TRYWAIT P0, [R9+URZ], R4 ;  /* 0x00000004090075a7 */ /* 0x001064000800017f */
[----:B-1----:R-:W-:Y:S05]  /*5f50*/  @!P0 NANOSLEEP.SYNCS 0x989680 ;  /* 0x009896800000895d */ /* 0x002fea0003900000 */
[----:B------:R-:W1:Y:S02]  /*5f60*/  @!P0 SYNCS.PHASECHK.TRANS64 P0, [R9+URZ], R4 ;  /* 0x00000004090085a7 */ /* 0x000e64000800007f */
[----:B-1----:R-:W-:Y:S05]  /*5f70*/  @!P0 BRA `(.L_x_127) ;  /* 0xfffffffc00f08947 */ /* 0x002fea000383ffff */
[----:B------:R-:W-:Y:S05]  /*5f80*/  BRA `(.L_x_143) ;  /* 0xfffffff8007c7947 */ /* 0x000fea000383ffff */
.L_x_128:
[----:B0-----:R0:W1:Y:S02]  /*5f90*/  SYNCS.PHASECHK.TRANS64.TRYWAIT P0, [R8+URZ], R5 ;  /* 0x00000005080075a7 */ /* 0x001064000800017f */
[----:B-1----:R-:W-:Y:S05]  /*5fa0*/  @!P0 NANOSLEEP.SYNCS 0x989680 ;  /* 0x009896800000895d */ /* 0x002fea0003900000 */
[----:B------:R-:W1:Y:S02]  /*5fb0*/  @!P0 SYNCS.PHASECHK.TRANS64 P0, [R8+URZ], R5 ;  /* 0x00000005080085a7 */ /* 0x000e64000800007f */
[----:B-1----:R-:W-:Y:S05]  /*5fc0*/  @!P0 BRA `(.L_x_128) ;  /* 0xfffffffc00f08947 */ /* 0x002fea000383ffff */
[----:B------:R-:W-:Y:S05]  /*5fd0*/  BRA `(.L_x_144) ;  /* 0xfffffff8008c7947 */ /* 0x000fea000383ffff */
.L_x_129:
[----:B0-----:R0:W1:Y:S02]  /*5fe0*/  SYNCS.PHASECHK.TRANS64.TRYWAIT P0, [R9+URZ], R4 ;  /* 0x00000004090075a7 */ /* 0x001064000800017f */
[----:B-1----:R-:W-:Y:S05]  /*5ff0*/  @!P0 NANOSLEEP.SYNCS 0x989680 ;  /* 0x009896800000895d */ /* 0x002fea0003900000 */
[----:B------:R-:W1:Y:S02]  /*6000*/  @!P0 SYNCS.PHASECHK.TRANS64 P0, [R9+URZ], R4 ;  /* 0x00000004090085a7 */ /* 0x000e64000800007f */
[----:B-1----:R-:W-:Y:S05]  /*6010*/  @!P0 BRA `(.L_x_129) ;  /* 0xfffffffc00f08947 */ /* 0x002fea000383ffff */
[----:B------:R-:W-:Y:S05]  /*6020*/  BRA `(.L_x_145) ;  /* 0xfffffff8009c7947 */ /* 0x000fea000383ffff */
.L_x_130:
[----:B0-----:R0:W1:Y:S02]  /*6030*/  SYNCS.PHASECHK.TRANS64.TRYWAIT P0, [R8+URZ], R5 ;  /* 0x00000005080075a7 */ /* 0x001064000800017f */
[----:B-1----:R-:W-:Y:S05]  /*6040*/  @!P0 NANOSLEEP.SYNCS 0x989680 ;  /* 0x009896800000895d */ /* 0x002fea0003900000 */
[----:B------:R-:W1:Y:S02]  /*6050*/  @!P0 SYNCS.PHASECHK.TRANS64 P0, [R8+URZ], R5 ;  /* 0x00000005080085a7 */ /* 0x000e64000800007f */
[----:B-1----:R-:W-:Y:S05]  /*6060*/  @!P0 BRA `(.L_x_130) ;  /* 0xfffffffc00f08947 */ /* 0x002fea000383ffff */
[----:B------:R-:W-:Y:S05]  /*6070*/  BRA `(.L_x_146) ;  /* 0xfffffff800ac7947 */ /* 0x000fea000383ffff */
.L_x_131:
[----:B0-----:R0:W1:Y:S02]  /*6080*/  SYNCS.PHASECHK.TRANS64.TRYWAIT P0, [R9+URZ], R4 ;  /* 0x00000004090075a7 */ /* 0x001064000800017f */
[----:B-1----:R-:W-:Y:S05]  /*6090*/  @!P0 NANOSLEEP.SYNCS 0x989680 ;  /* 0x009896800000895d */ /* 0x002fea0003900000 */
[----:B------:R-:W1:Y:S02]  /*60a0*/  @!P0 SYNCS.PHASECHK.TRANS64 P0, [R9+URZ], R4 ;  /* 0x00000004090085a7 */ /* 0x000e64000800007f */
[----:B-1----:R-:W-:Y:S05]  /*60b0*/  @!P0 BRA `(.L_x_131) ;  /* 0xfffffffc00f08947 */ /* 0x002fea000383ffff */
[----:B------:R-:W-:Y:S05]  /*60c0*/  BRA `(.L_x_147) ;  /* 0xfffffff800bc7947 */ /* 0x000fea000383ffff */
.L_x_132:
[----:B0-----:R0:W1:Y:S02]  /*60d0*/  SYNCS.PHASECHK.TRANS64.TRYWAIT P0, [R6+URZ], R5 ;  /* 0x00000005060075a7 */ /* 0x001064000800017f */
[----:B-1----:R-:W-:Y:S05]  /*60e0*/  @!P0 NANOSLEEP.SYNCS 0x989680 ;  /* 0x009896800000895d */ /* 0x002fea0003900000 */
[----:B------:R-:W1:Y:S02]  /*60f0*/  @!P0 SYNCS.PHASECHK.TRANS64 P0, [R6+URZ], R5 ;  /* 0x00000005060085a7 */ /* 0x000e64000800007f */
[----:B-1----:R-:W-:Y:S05]  /*6100*/  @!P0 BRA `(.L_x_132) ;  /* 0xfffffffc00f08947 */ /* 0x002fea000383ffff */
[----:B------:R-:W-:Y:S05]  /*6110*/  BRA `(.L_x_148) ;  /* 0xfffffff800c47947 */ /* 0x000fea000383ffff */
.L_x_149:
[----:B------:R-:W-:-:S00]  /*6120*/  BRA `(.L_x_149) ;  /* 0xfffffffc00fc7947 */ /* 0x000fc0000383ffff */
[----:B------:R-:W-:-:S00]  /*6130*/  NOP ;  /* 0x0000000000007918 */ /* 0x000fc00000000000 */
        /* <DEDUP_REMOVED lines=12> */
.L_x_150:


//--------------------- .nv.global.init           --------------------------
	.section	.nv.global.init,"aw",@progbits
.nv.global.init:
	.type		$str$22,@object
	.size		$str$22,($str$23 - $str$22)
$str$22:
        /*0000*/ 	.byte	0x6b, 0x5f, 0x74, 0x69, 0x6c, 0x65, 0x5f, 0x63, 0x6f, 0x75, 0x6e, 0x74, 0x20, 0x3e, 0x3d, 0x20
        /*0010*/ 	.byte	0x31, 0x00
	.type		$str$23,@object
	.size		$str$23,(__unnamed_1 - $str$23)
$str$23:
        /*0012*/ 	.byte	0x2f, 0x74, 0x6d, 0x70, 0x2f, 0x63, 0x75, 0x74, 0x6c, 0x61, 0x73, 0x73, 0x5f, 0x73, 0x77, 0x65
        /*0022*/ 	.byte	0x65, 0x70, 0x5f, 0x73, 0x72, 0x63, 0x2f, 0x69, 0x6e, 0x63, 0x6c, 0x75, 0x64, 0x65, 0x2f, 0x63
        /*0032*/ 	.byte	0x75, 0x74, 0x6c, 0x61, 0x73, 0x73, 0x2f, 0x67, 0x65, 0x6d, 0x6d, 0x2f, 0x63, 0x6f, 0x6c, 0x6c
        /*0042*/ 	.byte	0x65, 0x63, 0x74, 0x69, 0x76, 0x65, 0x2f, 0x73, 0x6d, 0x39, 0x30, 0x5f, 0x6d, 0x6d, 0x61, 0x5f
        /*0052*/ 	.byte	0x74, 0x6d, 0x61, 0x5f, 0x67, 0x6d, 0x6d, 0x61, 0x5f, 0x73, 0x73, 0x5f, 0x77, 0x61, 0x72, 0x70
        /*0062*/ 	.byte	0x73, 0x70, 0x65, 0x63, 0x69, 0x61, 0x6c, 0x69, 0x7a, 0x65, 0x64, 0x2e, 0x68, 0x70, 0x70, 0x00
	.type		__unnamed_1,@object
	.size		__unnamed_1,(.L_0 - __unnamed_1)
__unnamed_1:
        /*0072*/ 	.byte	0x76, 0x6f, 0x69, 0x64, 0x20, 0x63, 0x75, 0x74, 0x6c, 0x61, 0x73, 0x73, 0x3a, 0x3a, 0x67, 0x65
        /* <DEDUP_REMOVED lines=172> */
        /*0b42*/ 	.byte	0x3a, 0x69, 0x64, 0x65, 0x6e, 0x74, 0x69, 0x74, 0x79, 0x5d, 0x00
.L_0:


//--------------------- .nv.shared._ZN7cutlass13device_kernelINS_4gemm6kernel13GemmUniversalIN4cute5tupleIJiiiiEEENS1_10collective13CollectiveMmaINS1_34MainloopSm90TmaGmmaWarpSpecializedILi9ENS5_IJNS4_1CILi2EEENSA_ILi1EEESC_EEENS1_35KernelTmaWarpSpecializedCooperativeEEENS5_IJNSA_ILi128EEENSA_ILi64EEESG_EEEaNS5_IJlSC_lEEEaSJ_NS4_8TiledMMAINS4_8MMA_AtomIJNS4_4SM904GMMA26MMA_64x64x32_S32S8S8_SS_TNEEEENS4_6LayoutISD_NS5_IJSC_NSA_ILi0EEESR_EEEEENS5_IJNS4_10UnderscoreESU_SU_EEEEENS4_13SM90_TMA_LOADENS4_14ComposedLayoutINS4_7SwizzleILi3ELi4ELi3EEENS4_18smem_ptr_flag_bitsILi8EEENSQ_INS5_IJNSA_ILi8EEESG_EEENS5_IJSG_SC_EEEEEEEvNS4_8identityENS4_23SM90_TMA_LOAD_MULTICASTES17_vS18_EENS_8epilogue10collective6detail29Sm90TmaWarpSpecializedAdapterINS1C_15DefaultEpilogueIaSJ_SJ_NS1B_6thread17LinearCombinationIaLi1EiiLNS1G_9ScaleType4KindE0ELNS_15FloatRoundStyleE2EaEENS1_15EpilogueDefaultEEEEEvvEEEEvNT_6ParamsE --------------------------
	.section	.nv.shared._ZN7cutlass13device_kernelINS_4gemm6kernel13GemmUniversalIN4cute5tupleIJiiiiEEENS1_10collective13CollectiveMmaINS1_34MainloopSm90TmaGmmaWarpSpecializedILi9ENS5_IJNS4_1CILi2EEENSA_ILi1EEESC_EEENS1_35KernelTmaWarpSpecializedCooperativeEEENS5_IJNSA_ILi128EEENSA_ILi64EEESG_EEEaNS5_IJlSC_lEEEaSJ_NS4_8TiledMMAINS4_8MMA_AtomIJNS4_4SM904GMMA26MMA_64x64x32_S32S8S8_SS_TNEEEENS4_6LayoutISD_NS5_IJSC_NSA_ILi0EEESR_EEEEENS5_IJNS4_10UnderscoreESU_SU_EEEEENS4_13SM90_TMA_LOADENS4_14ComposedLayoutINS4_7SwizzleILi3ELi4ELi3EEENS4_18smem_ptr_flag_bitsILi8EEENSQ_INS5_IJNSA_ILi8EEESG_EEENS5_IJSG_SC_EEEEEEEvNS4_8identityENS4_23SM90_TMA_LOAD_MULTICASTES17_vS18_EENS_8epilogue10collective6detail29Sm90TmaWarpSpecializedAdapterINS1C_15DefaultEpilogueIaSJ_SJ_NS1B_6thread17LinearCombinationIaLi1EiiLNS1G_9ScaleType4KindE0ELNS_15FloatRoundStyleE2EaEENS1_15EpilogueDefaultEEEEEvvEEEEvNT_6ParamsE,"aw",@nobits
	.sectionflags	@""
	.align	16
	.zero		1024


//--------------------- .nv.shared.reserved.0     --------------------------
	.section	.nv.shared.reserved.0,"aw",@nobits
	.weak		__nv_reservedSMEM_offset_0_alias
	.size		__nv_reservedSMEM_offset_0_alias, 0, 0
	.other		__nv_reservedSMEM_offset_0_alias,@"STO_CUDA_RESERVED_SHARED STV_DEFAULT"
__nv_reservedSMEM_offset_0_alias:
	.zero		0


//--------------------- .nv.global                --------------------------
	.section	.nv.global,"aw",@nobits
.nv.global:
	.type		_ZN39_INTERNAL_d7357672_4_k_cu_9bd3d7f5_52114cute1_E,@object
	.size		_ZN39_INTERNAL_d7357672_4_k_cu_9bd3d7f5_52114cute1_E,(_ZN39_INTERNAL_d7357672_4_k_cu_9bd3d7f5_52114cuda3std3__45__cpo6cbeginE - _ZN39_INTERNAL_d7357672_4_k_cu_9bd3d7f5_52114cute1_E)
_ZN39_INTERNAL_d7357672_4_k_cu_9bd3d7f5_52114cute1_E:
	.zero		1
	.type		_ZN39_INTERNAL_d7357672_4_k_cu_9bd3d7f5_52114cuda3std3__45__cpo6cbeginE,@object
	.size		_ZN39_INTERNAL_d7357672_4_k_cu_9bd3d7f5_52114cuda3std3__45__cpo6cbeginE,(_ZN39_INTERNAL_d7357672_4_k_cu_9bd3d7f5_52114cuda3std3__48in_placeE - _ZN39_INTERNAL_d7357672_4_k_cu_9bd3d7f5_52114cuda3std3__45__cpo6cbeginE)
_ZN39_INTERNAL_d7357672_4_k_cu_9bd3d7f5_52114cuda3std3__45__cpo6cbeginE:
	.zero		1
	.type		_ZN39_INTERNAL_d7357672_4_k_cu_9bd3d7f5_52114cuda3std3__48in_placeE,@object
	.size		_ZN39_INTERNAL_d7357672_4_k_cu_9bd3d7f5_52114cuda3std3__48in_placeE,(_ZN39_INTERNAL_d7357672_4_k_cu_9bd3d7f5_52114cuda3std6ranges3__45__cpo9iter_moveE - _ZN39_INTERNAL_d7357672_4_k_cu_9bd3d7f5_52114cuda3std3__48in_placeE)
_ZN39_INTERNAL_d7357672_4_k_cu_9bd3d7f5_52114cuda3std3__48in_placeE:
	.zero		1
	.type		_ZN39_INTERNAL_d7357672_4_k_cu_9bd3d7f5_52114cuda3std6ranges3__45__cpo9iter_moveE,@object
	.size		_ZN39_INTERNAL_d7357672_4_k_cu_9bd3d7f5_52114cuda3std6ranges3__45__cpo9iter_moveE,(_ZN39_INTERNAL_d7357672_4_k_cu_9bd3d7f5_52114cuda3std3__45__cpo5beginE - _ZN39_INTERNAL_d7357672_4_k_cu_9bd3d7f5_52114cuda3std6ranges3__45__cpo9iter_moveE)
_ZN39_INTERNAL_d7357672_4_k_cu_9bd3d7f5_52114cuda3std6ranges3__45__cpo9iter_moveE:
	.zero		1
	.type		_ZN39_INTERNAL_d7357672_4_k_cu_9bd3d7f5_52114cuda3std3__45__cpo5beginE,@object
	.size		_ZN39_INTERNAL_d7357672_4_k_cu_9bd3d7f5_52114cuda3std3__45__cpo5beginE,(_ZN39_INTERNAL_d7357672_4_k_cu_9bd3d7f5_52114cuda3std3__441_GLOBAL__N__d7357672_4_k_cu_9bd3d7f5_52116ignoreE - _ZN39_INTERNAL_d7357672_4_k_cu_9bd3d7f5_52114cuda3std3__45__cpo5beginE)
_ZN39_INTERNAL_d7357672_4_k_cu_9bd3d7f5_52114cuda3std3__45__cpo5beginE:
	.zero		1
	.type		_ZN39_INTERNAL_d7357672_4_k_cu_9bd3d7f5_52114cuda3std3__441_GLOBAL__N__d7357672_4_k_cu_9bd3d7f5_52116ignoreE,@object
	.size		_ZN39_INTERNAL_d7357672_4_k_cu_9bd3d7f5_52114cuda3std3__441_GLOBAL__N__d7357672_4_k_cu_9bd3d7f5_52116ignoreE,(_ZN39_INTERNAL_d7357672_4_k_cu_9bd3d7f5_52114cute7productE - _ZN39_INTERNAL_d7357672_4_k_cu_9bd3d7f5_52114cuda3std3__441_GLOBAL__N__d7357672_4_k_cu_9bd3d7f5_52116ignoreE)
_ZN39_INTERNAL_d7357672_4_k_cu_9bd3d7f5_52114cuda3std3__441_GLOBAL__N__d7357672_4_k_cu_9bd3d7f5_52116ignoreE:
	.zero		1
	.type		_ZN39_INTERNAL_d7357672_4_k_cu_9bd3d7f5_52114cute7productE,@object
	.size		_ZN39_INTERNAL_d7357672_4_k_cu_9bd3d7f5_52114cute7productE,(_ZN39_INTERNAL_d7357672_4_k_cu_9bd3d7f5_52114cuda3std3__45__cpo3endE - _ZN39_INTERNAL_d7357672_4_k_cu_9bd3d7f5_52114cute7productE)
_ZN39_INTERNAL_d7357672_4_k_cu_9bd3d7f5_52114cute7productE:
	.zero		1
	.type		_ZN39_INTERNAL_d7357672_4_k_cu_9bd3d7f5_52114cuda3std3__45__cpo3endE,@object
	.size		_ZN39_INTERNAL_d7357672_4_k_cu_9bd3d7f5_52114cuda3std3__45__cpo3endE,(_ZN39_INTERNAL_d7357672_4_k_cu_9bd3d7f5_52114cuda3std3__419piecewise_constructE - _ZN39_INTERNAL_d7357672_4_k_cu_9bd3d7f5_52114cuda3std3__45__cpo3endE)
_ZN39_INTERNAL_d7357672_4_k_cu_9bd3d7f5_52114cuda3std3__45__cpo3endE:
	.zero		1
	.type		_ZN39_INTERNAL_d7357672_4_k_cu_9bd3d7f5_52114cuda3std3__419piecewise_constructE,@object
	.size		_ZN39_INTERNAL_d7357672_4_k_cu_9bd3d7f5_52114cuda3std3__419piecewise_constructE,(_ZN39_INTERNAL_d7357672_4_k_cu_9bd3d7f5_52114cuda3std3__45__cpo4cendE - _ZN39_INTERNAL_d7357672_4_k_cu_9bd3d7f5_52114cuda3std3__419piecewise_constructE)
_ZN39_INTERNAL_d7357672_4_k_cu_9bd3d7f5_52114cuda3std3__419piecewise_constructE:
	.zero		1
	.type		_ZN39_INTERNAL_d7357672_4_k_cu_9bd3d7f5_52114cuda3std3__45__cpo4cendE,@object
	.size		_ZN39_INTERNAL_d7357672_4_k_cu_9bd3d7f5_52114cuda3std3__45__cpo4cendE,(_ZN39_INTERNAL_d7357672_4_k_cu_9bd3d7f5_52114cuda3std6ranges3__45__cpo4swapE - _ZN39_INTERNAL_d7357672_4_k_cu_9bd3d7f5_52114cuda3std3__45__cpo4cendE)
_ZN39_INTERNAL_d7357672_4_k_cu_9bd3d7f5_52114cuda3std3__45__cpo4cendE:
	.zero		1
	.type		_ZN39_INTERNAL_d7357672_4_k_cu_9bd3d7f5_52114cuda3std6ranges3__45__cpo4swapE,@object
	.size		_ZN39_INTERNAL_d7357672_4_k_cu_9bd3d7f5_52114cuda3std6ranges3__45__cpo4swapE,(.L_8 - _ZN39_INTERNAL_d7357672_4_k_cu_9bd3d7f5_52114cuda3std6ranges3__45__cpo4swapE)
_ZN39_INTERNAL_d7357672_4_k_cu_9bd3d7f5_52114cuda3std6ranges3__45__cpo4swapE:
	.zero		1
.L_8:


//--------------------- .nv.constant0._ZN7cutlass13device_kernelINS_4gemm6kernel13GemmUniversalIN4cute5tupleIJiiiiEEENS1_10collective13CollectiveMmaINS1_34MainloopSm90TmaGmmaWarpSpecializedILi9ENS5_IJNS4_1CILi2EEENSA_ILi1EEESC_EEENS1_35KernelTmaWarpSpecializedCooperativeEEENS5_IJNSA_ILi128EEENSA_ILi64EEESG_EEEaNS5_IJlSC_lEEEaSJ_NS4_8TiledMMAINS4_8MMA_AtomIJNS4_4SM904GMMA26MMA_64x64x32_S32S8S8_SS_TNEEEENS4_6LayoutISD_NS5_IJSC_NSA_ILi0EEESR_EEEEENS5_IJNS4_10UnderscoreESU_SU_EEEEENS4_13SM90_TMA_LOADENS4_14ComposedLayoutINS4_7SwizzleILi3ELi4ELi3EEENS4_18smem_ptr_flag_bitsILi8EEENSQ_INS5_IJNSA_ILi8EEESG_EEENS5_IJSG_SC_EEEEEEEvNS4_8identityENS4_23SM90_TMA_LOAD_MULTICASTES17_vS18_EENS_8epilogue10collective6detail29Sm90TmaWarpSpecializedAdapterINS1C_15DefaultEpilogueIaSJ_SJ_NS1B_6thread17LinearCombinationIaLi1EiiLNS1G_9ScaleType4KindE0ELNS_15FloatRoundStyleE2EaEENS1_15EpilogueDefaultEEEEEvvEEEEvNT_6ParamsE --------------------------
	.section	.nv.constant0._ZN7cutlass13device_kernelINS_4gemm6kernel13GemmUniversalIN4cute5tupleIJiiiiEEENS1_10collective13CollectiveMmaINS1_34MainloopSm90TmaGmmaWarpSpecializedILi9ENS5_IJNS4_1CILi2EEENSA_ILi1EEESC_EEENS1_35KernelTmaWarpSpecializedCooperativeEEENS5_IJNSA_ILi128EEENSA_ILi64EEESG_EEEaNS5_IJlSC_lEEEaSJ_NS4_8TiledMMAINS4_8MMA_AtomIJNS4_4SM904GMMA26MMA_64x64x32_S32S8S8_SS_TNEEEENS4_6LayoutISD_NS5_IJSC_NSA_ILi0EEESR_EEEEENS5_IJNS4_10UnderscoreESU_SU_EEEEENS4_13SM90_TMA_LOADENS4_14ComposedLayoutINS4_7SwizzleILi3ELi4ELi3EEENS4_18smem_ptr_flag_bitsILi8EEENSQ_INS5_IJNSA_ILi8EEESG_EEENS5_IJSG_SC_EEEEEEEvNS4_8identityENS4_23SM90_TMA_LOAD_MULTICASTES17_vS18_EENS_8epilogue10collective6detail29Sm90TmaWarpSpecializedAdapterINS1C_15DefaultEpilogueIaSJ_SJ_NS1B_6thread17LinearCombinationIaLi1EiiLNS1G_9ScaleType4KindE0ELNS_15FloatRoundStyleE2EaEENS1_15EpilogueDefaultEEEEEvvEEEEvNT_6ParamsE,"a",@progbits
	.sectionflags	@""
	.align	4
.nv.constant0._ZN7cutlass13device_kernelINS_4gemm6kernel13GemmUniversalIN4cute5tupleIJiiiiEEENS1_10collective13CollectiveMmaINS1_34MainloopSm90TmaGmmaWarpSpecializedILi9ENS5_IJNS4_1CILi2EEENSA_ILi1EEESC_EEENS1_35KernelTmaWarpSpecializedCooperativeEEENS5_IJNSA_ILi128EEENSA_ILi64EEESG_EEEaNS5_IJlSC_lEEEaSJ_NS4_8TiledMMAINS4_8MMA_AtomIJNS4_4SM904GMMA26MMA_64x64x32_S32S8S8_SS_TNEEEENS4_6LayoutISD_NS5_IJSC_NSA_ILi0EEESR_EEEEENS5_IJNS4_10UnderscoreESU_SU_EEEEENS4_13SM90_TMA_LOADENS4_14ComposedLayoutINS4_7SwizzleILi3ELi4ELi3EEENS4_18smem_ptr_flag_bitsILi8EEENSQ_INS5_IJNSA_ILi8EEESG_EEENS5_IJSG_SC_EEEEEEEvNS4_8identityENS4_23SM90_TMA_LOAD_MULTICASTES17_vS18_EENS_8epilogue10collective6detail29Sm90TmaWarpSpecializedAdapterINS1C_15DefaultEpilogueIaSJ_SJ_NS1B_6thread17LinearCombinationIaLi1EiiLNS1G_9ScaleType4KindE0ELNS_15FloatRoundStyleE2EaEENS1_15EpilogueDefaultEEEEEvvEEEEvNT_6ParamsE:
	.zero		1664


//--------------------- SYMBOLS --------------------------

	.type		.nv.reservedSmem.offset0,@object
	.size		.nv.reservedSmem.offset0,0x4
	.type		__assertfail,@function
